//
// Generated by NVIDIA NVVM Compiler
//
// Compiler Build ID: CL-36424714
// Cuda compilation tools, release 13.0, V13.0.88
// Based on NVVM 20.0.0
//

.version 9.0
.target sm_100
.address_size 64

	// .globl	bgemm_0_conv2d_0_fused_bfuse
// _ZZ28bgemm_0_conv2d_0_fused_bfuseE3SU_ has been demoted

.visible .entry bgemm_0_conv2d_0_fused_bfuse(
	.param .u64 .ptr .align 1 bgemm_0_conv2d_0_fused_bfuse_param_0,
	.param .u64 .ptr .align 1 bgemm_0_conv2d_0_fused_bfuse_param_1,
	.param .u64 .ptr .align 1 bgemm_0_conv2d_0_fused_bfuse_param_2,
	.param .u64 .ptr .align 1 bgemm_0_conv2d_0_fused_bfuse_param_3,
	.param .u64 .ptr .align 1 bgemm_0_conv2d_0_fused_bfuse_param_4,
	.param .u64 .ptr .align 1 bgemm_0_conv2d_0_fused_bfuse_param_5
)
.maxntid 64
{
	.reg .pred 	%p<33>;
	.reg .b32 	%r<247>;
	.reg .b32 	%f<1007>;
	.reg .b64 	%rd<60>;
	// demoted variable
	.shared .align 4 .b8 _ZZ28bgemm_0_conv2d_0_fused_bfuseE3SU_[4096];
	ld.param.u64 	%rd6, [bgemm_0_conv2d_0_fused_bfuse_param_0];
	ld.param.u64 	%rd7, [bgemm_0_conv2d_0_fused_bfuse_param_1];
	ld.param.u64 	%rd9, [bgemm_0_conv2d_0_fused_bfuse_param_3];
	ld.param.u64 	%rd11, [bgemm_0_conv2d_0_fused_bfuse_param_4];
	ld.param.u64 	%rd10, [bgemm_0_conv2d_0_fused_bfuse_param_5];
	cvta.to.global.u64 	%rd1, %rd11;
	mov.u32 	%r1, %ctaid.x;
	setp.gt.u32 	%p3, %r1, 327679;
	@%p3 bra 	$L__BB0_4;
	mul.hi.u32 	%r53, %r1, 1717986919;
	shr.u32 	%r240, %r53, 1;
	mul.lo.s32 	%r55, %r240, 5;
	sub.s32 	%r2, %r1, %r55;
	setp.ne.s32 	%p6, %r2, 0;
	@%p6 bra 	$L__BB0_3;
	mov.pred 	%p32, 0;
	mov.pred 	%p31, -1;
	mov.b32 	%r239, 8;
	mov.u32 	%r241, %r239;
	mov.u32 	%r242, %r239;
	bra.uni 	$L__BB0_5;
$L__BB0_3:
	shl.b32 	%r60, %r53, 1;
	and.b32  	%r61, %r60, 2147483644;
	add.s32 	%r62, %r2, %r61;
	add.s32 	%r240, %r62, -1;
	mov.b32 	%r242, 55;
	mov.b32 	%r241, 11;
	mov.pred 	%p32, -1;
	mov.pred 	%p31, 0;
	mov.b32 	%r239, 1;
	bra.uni 	$L__BB0_5;
$L__BB0_4:
	add.s32 	%r240, %r1, -65536;
	mov.b32 	%r242, 55;
	mov.b32 	%r241, 11;
	mov.pred 	%p32, -1;
	mov.pred 	%p31, 0;
	mov.b32 	%r239, 1;
$L__BB0_5:
	div.s32 	%r65, %r240, %r242;
	mul.lo.s32 	%r66, %r65, %r242;
	sub.s32 	%r10, %r240, %r66;
	rem.s32 	%r11, %r65, %r241;
	mul.lo.s32 	%r67, %r242, %r241;
	div.s32 	%r12, %r240, %r67;
	mov.u32 	%r13, %tid.x;
	add.s32 	%r68, %r239, -1;
	and.b32  	%r14, %r68, %r13;
	not.b32 	%r69, %r239;
	and.b32  	%r70, %r69, %r68;
	popc.b32 	%r71, %r70;
	shr.u32 	%r72, %r13, %r71;
	and.b32  	%r15, %r72, %r68;
	mul.lo.s32 	%r73, %r239, %r239;
	add.s32 	%r74, %r73, -1;
	not.b32 	%r75, %r73;
	and.b32  	%r76, %r75, %r74;
	popc.b32 	%r77, %r76;
	shr.u32 	%r78, %r13, %r77;
	not.pred 	%p11, %p31;
	@%p11 bra 	$L__BB0_11;
	shl.b32 	%r206, %r12, 15;
	shl.b32 	%r207, %r11, 12;
	shl.b32 	%r208, %r15, 9;
	or.b32  	%r209, %r208, %r14;
	add.s32 	%r210, %r209, %r207;
	add.s32 	%r17, %r210, %r206;
	shl.b32 	%r211, %r14, 8;
	mov.u32 	%r212, _ZZ28bgemm_0_conv2d_0_fused_bfuseE3SU_;
	add.s32 	%r18, %r212, %r211;
	cvta.to.global.u64 	%rd2, %rd6;
	cvta.to.global.u64 	%rd3, %rd7;
	mov.b32 	%r243, 0;
	mov.f32 	%f923, 0f00000000;
	mov.f32 	%f924, %f923;
	mov.f32 	%f925, %f923;
	mov.f32 	%f926, %f923;
	mov.f32 	%f927, %f923;
	mov.f32 	%f928, %f923;
	mov.f32 	%f929, %f923;
	mov.f32 	%f930, %f923;
	mov.f32 	%f931, %f923;
	mov.f32 	%f932, %f923;
	mov.f32 	%f933, %f923;
	mov.f32 	%f934, %f923;
	mov.f32 	%f935, %f923;
	mov.f32 	%f936, %f923;
	mov.f32 	%f937, %f923;
	mov.f32 	%f938, %f923;
	mov.f32 	%f939, %f923;
	mov.f32 	%f940, %f923;
	mov.f32 	%f941, %f923;
	mov.f32 	%f942, %f923;
	mov.f32 	%f943, %f923;
	mov.f32 	%f944, %f923;
	mov.f32 	%f945, %f923;
	mov.f32 	%f946, %f923;
	mov.f32 	%f947, %f923;
	mov.f32 	%f948, %f923;
	mov.f32 	%f949, %f923;
	mov.f32 	%f950, %f923;
	mov.f32 	%f951, %f923;
	mov.f32 	%f952, %f923;
	mov.f32 	%f953, %f923;
	mov.f32 	%f954, %f923;
	mov.f32 	%f955, %f923;
	mov.f32 	%f956, %f923;
	mov.f32 	%f957, %f923;
	mov.f32 	%f958, %f923;
	mov.f32 	%f959, %f923;
	mov.f32 	%f960, %f923;
	mov.f32 	%f961, %f923;
	mov.f32 	%f962, %f923;
	mov.f32 	%f963, %f923;
	mov.f32 	%f964, %f923;
	mov.f32 	%f965, %f923;
	mov.f32 	%f966, %f923;
	mov.f32 	%f967, %f923;
	mov.f32 	%f968, %f923;
	mov.f32 	%f969, %f923;
	mov.f32 	%f970, %f923;
	mov.f32 	%f971, %f923;
	mov.f32 	%f972, %f923;
	mov.f32 	%f973, %f923;
	mov.f32 	%f974, %f923;
	mov.f32 	%f975, %f923;
	mov.f32 	%f976, %f923;
	mov.f32 	%f977, %f923;
	mov.f32 	%f978, %f923;
	mov.f32 	%f979, %f923;
	mov.f32 	%f980, %f923;
	mov.f32 	%f981, %f923;
	mov.f32 	%f982, %f923;
	mov.f32 	%f983, %f923;
	mov.f32 	%f984, %f923;
	mov.f32 	%f985, %f923;
	mov.f32 	%f986, %f923;
$L__BB0_7:
	shl.b32 	%r214, %r15, 8;
	mov.u32 	%r215, _ZZ28bgemm_0_conv2d_0_fused_bfuseE3SU_;
	add.s32 	%r216, %r214, %r215;
	add.s32 	%r244, %r216, 128;
	bar.sync 	0;
	shl.b32 	%r217, %r243, 3;
	add.s32 	%r218, %r17, %r217;
	mul.wide.s32 	%rd52, %r218, 4;
	add.s64 	%rd53, %rd2, %rd52;
	ld.global.nc.f32 	%f827, [%rd53];
	shl.b32 	%r219, %r15, 9;
	or.b32  	%r220, %r219, %r14;
	mad.lo.s32 	%r221, %r15, -448, %r220;
	shl.b32 	%r222, %r221, 2;
	add.s32 	%r223, %r215, %r222;
	st.shared.f32 	[%r223], %f827;
	ld.global.nc.f32 	%f828, [%rd53+256];
	st.shared.f32 	[%r223+32], %f828;
	ld.global.nc.f32 	%f829, [%rd53+512];
	st.shared.f32 	[%r223+64], %f829;
	ld.global.nc.f32 	%f830, [%rd53+768];
	st.shared.f32 	[%r223+96], %f830;
	ld.global.nc.f32 	%f831, [%rd53+1024];
	st.shared.f32 	[%r223+128], %f831;
	ld.global.nc.f32 	%f832, [%rd53+1280];
	st.shared.f32 	[%r223+160], %f832;
	ld.global.nc.f32 	%f833, [%rd53+1536];
	st.shared.f32 	[%r223+192], %f833;
	ld.global.nc.f32 	%f834, [%rd53+1792];
	st.shared.f32 	[%r223+224], %f834;
	shl.b32 	%r224, %r10, 12;
	add.s32 	%r225, %r220, %r224;
	shl.b32 	%r226, %r12, 15;
	add.s32 	%r227, %r225, %r226;
	add.s32 	%r228, %r227, %r217;
	mul.wide.s32 	%rd54, %r228, 4;
	add.s64 	%rd55, %rd3, %rd54;
	ld.global.nc.f32 	%f835, [%rd55];
	st.shared.f32 	[%r223+2048], %f835;
	ld.global.nc.f32 	%f836, [%rd55+256];
	st.shared.f32 	[%r223+2080], %f836;
	ld.global.nc.f32 	%f837, [%rd55+512];
	st.shared.f32 	[%r223+2112], %f837;
	ld.global.nc.f32 	%f838, [%rd55+768];
	st.shared.f32 	[%r223+2144], %f838;
	ld.global.nc.f32 	%f839, [%rd55+1024];
	st.shared.f32 	[%r223+2176], %f839;
	ld.global.nc.f32 	%f840, [%rd55+1280];
	st.shared.f32 	[%r223+2208], %f840;
	ld.global.nc.f32 	%f841, [%rd55+1536];
	st.shared.f32 	[%r223+2240], %f841;
	ld.global.nc.f32 	%f842, [%rd55+1792];
	st.shared.f32 	[%r223+2272], %f842;
	bar.sync 	0;
	mov.b32 	%r245, 2048;
$L__BB0_8:
	ld.shared.f32 	%f843, [%r244+-128];
	ld.shared.f32 	%f844, [%r244+-96];
	ld.shared.f32 	%f845, [%r244+-64];
	ld.shared.f32 	%f846, [%r244+-32];
	ld.shared.f32 	%f847, [%r244];
	ld.shared.f32 	%f848, [%r244+32];
	ld.shared.f32 	%f849, [%r244+64];
	ld.shared.f32 	%f850, [%r244+96];
	add.s32 	%r229, %r18, %r245;
	ld.shared.f32 	%f851, [%r229+224];
	ld.shared.f32 	%f852, [%r229+192];
	ld.shared.f32 	%f853, [%r229+160];
	ld.shared.f32 	%f854, [%r229+128];
	ld.shared.f32 	%f855, [%r229+96];
	ld.shared.f32 	%f856, [%r229+64];
	ld.shared.f32 	%f857, [%r229+32];
	ld.shared.f32 	%f858, [%r229];
	fma.rn.f32 	%f978, %f858, %f843, %f978;
	fma.rn.f32 	%f977, %f857, %f843, %f977;
	fma.rn.f32 	%f976, %f856, %f843, %f976;
	fma.rn.f32 	%f975, %f855, %f843, %f975;
	fma.rn.f32 	%f974, %f854, %f843, %f974;
	fma.rn.f32 	%f973, %f853, %f843, %f973;
	fma.rn.f32 	%f972, %f852, %f843, %f972;
	fma.rn.f32 	%f971, %f851, %f843, %f971;
	fma.rn.f32 	%f970, %f858, %f844, %f970;
	fma.rn.f32 	%f969, %f857, %f844, %f969;
	fma.rn.f32 	%f968, %f856, %f844, %f968;
	fma.rn.f32 	%f967, %f855, %f844, %f967;
	fma.rn.f32 	%f966, %f854, %f844, %f966;
	fma.rn.f32 	%f965, %f853, %f844, %f965;
	fma.rn.f32 	%f964, %f852, %f844, %f964;
	fma.rn.f32 	%f963, %f851, %f844, %f963;
	fma.rn.f32 	%f962, %f858, %f845, %f962;
	fma.rn.f32 	%f961, %f857, %f845, %f961;
	fma.rn.f32 	%f960, %f856, %f845, %f960;
	fma.rn.f32 	%f959, %f855, %f845, %f959;
	fma.rn.f32 	%f958, %f854, %f845, %f958;
	fma.rn.f32 	%f957, %f853, %f845, %f957;
	fma.rn.f32 	%f956, %f852, %f845, %f956;
	fma.rn.f32 	%f955, %f851, %f845, %f955;
	fma.rn.f32 	%f954, %f858, %f846, %f954;
	fma.rn.f32 	%f953, %f857, %f846, %f953;
	fma.rn.f32 	%f952, %f856, %f846, %f952;
	fma.rn.f32 	%f951, %f855, %f846, %f951;
	fma.rn.f32 	%f950, %f854, %f846, %f950;
	fma.rn.f32 	%f949, %f853, %f846, %f949;
	fma.rn.f32 	%f948, %f852, %f846, %f948;
	fma.rn.f32 	%f947, %f851, %f846, %f947;
	fma.rn.f32 	%f946, %f858, %f847, %f946;
	fma.rn.f32 	%f945, %f857, %f847, %f945;
	fma.rn.f32 	%f944, %f856, %f847, %f944;
	fma.rn.f32 	%f943, %f855, %f847, %f943;
	fma.rn.f32 	%f942, %f854, %f847, %f942;
	fma.rn.f32 	%f941, %f853, %f847, %f941;
	fma.rn.f32 	%f940, %f852, %f847, %f940;
	fma.rn.f32 	%f939, %f851, %f847, %f939;
	fma.rn.f32 	%f938, %f858, %f848, %f938;
	fma.rn.f32 	%f937, %f857, %f848, %f937;
	fma.rn.f32 	%f936, %f856, %f848, %f936;
	fma.rn.f32 	%f935, %f855, %f848, %f935;
	fma.rn.f32 	%f934, %f854, %f848, %f934;
	fma.rn.f32 	%f933, %f853, %f848, %f933;
	fma.rn.f32 	%f932, %f852, %f848, %f932;
	fma.rn.f32 	%f931, %f851, %f848, %f931;
	fma.rn.f32 	%f930, %f858, %f849, %f930;
	fma.rn.f32 	%f929, %f857, %f849, %f929;
	fma.rn.f32 	%f928, %f856, %f849, %f928;
	fma.rn.f32 	%f927, %f855, %f849, %f927;
	fma.rn.f32 	%f926, %f854, %f849, %f926;
	fma.rn.f32 	%f925, %f853, %f849, %f925;
	fma.rn.f32 	%f924, %f852, %f849, %f924;
	fma.rn.f32 	%f923, %f851, %f849, %f923;
	fma.rn.f32 	%f979, %f858, %f850, %f979;
	fma.rn.f32 	%f980, %f857, %f850, %f980;
	fma.rn.f32 	%f981, %f856, %f850, %f981;
	fma.rn.f32 	%f982, %f855, %f850, %f982;
	fma.rn.f32 	%f983, %f854, %f850, %f983;
	fma.rn.f32 	%f984, %f853, %f850, %f984;
	fma.rn.f32 	%f985, %f852, %f850, %f985;
	fma.rn.f32 	%f986, %f851, %f850, %f986;
	add.s32 	%r245, %r245, 4;
	add.s32 	%r244, %r244, 4;
	setp.ne.s32 	%p29, %r245, 2080;
	@%p29 bra 	$L__BB0_8;
	add.s32 	%r243, %r243, 1;
	setp.ne.s32 	%p30, %r243, 8;
	@%p30 bra 	$L__BB0_7;
	ld.param.u64 	%rd59, [bgemm_0_conv2d_0_fused_bfuse_param_2];
	shl.b32 	%r230, %r12, 18;
	shl.b32 	%r231, %r11, 15;
	shl.b32 	%r232, %r15, 12;
	shl.b32 	%r233, %r10, 6;
	shl.b32 	%r234, %r14, 3;
	or.b32  	%r235, %r232, %r234;
	add.s32 	%r236, %r235, %r233;
	add.s32 	%r237, %r236, %r231;
	add.s32 	%r238, %r237, %r230;
	cvta.to.global.u64 	%rd56, %rd59;
	mul.wide.s32 	%rd57, %r238, 4;
	add.s64 	%rd58, %rd56, %rd57;
	st.global.f32 	[%rd58], %f978;
	st.global.f32 	[%rd58+4], %f977;
	st.global.f32 	[%rd58+8], %f976;
	st.global.f32 	[%rd58+12], %f975;
	st.global.f32 	[%rd58+16], %f974;
	st.global.f32 	[%rd58+20], %f973;
	st.global.f32 	[%rd58+24], %f972;
	st.global.f32 	[%rd58+28], %f971;
	st.global.f32 	[%rd58+2048], %f970;
	st.global.f32 	[%rd58+2052], %f969;
	st.global.f32 	[%rd58+2056], %f968;
	st.global.f32 	[%rd58+2060], %f967;
	st.global.f32 	[%rd58+2064], %f966;
	st.global.f32 	[%rd58+2068], %f965;
	st.global.f32 	[%rd58+2072], %f964;
	st.global.f32 	[%rd58+2076], %f963;
	st.global.f32 	[%rd58+4096], %f962;
	st.global.f32 	[%rd58+4100], %f961;
	st.global.f32 	[%rd58+4104], %f960;
	st.global.f32 	[%rd58+4108], %f959;
	st.global.f32 	[%rd58+4112], %f958;
	st.global.f32 	[%rd58+4116], %f957;
	st.global.f32 	[%rd58+4120], %f956;
	st.global.f32 	[%rd58+4124], %f955;
	st.global.f32 	[%rd58+6144], %f954;
	st.global.f32 	[%rd58+6148], %f953;
	st.global.f32 	[%rd58+6152], %f952;
	st.global.f32 	[%rd58+6156], %f951;
	st.global.f32 	[%rd58+6160], %f950;
	st.global.f32 	[%rd58+6164], %f949;
	st.global.f32 	[%rd58+6168], %f948;
	st.global.f32 	[%rd58+6172], %f947;
	st.global.f32 	[%rd58+8192], %f946;
	st.global.f32 	[%rd58+8196], %f945;
	st.global.f32 	[%rd58+8200], %f944;
	st.global.f32 	[%rd58+8204], %f943;
	st.global.f32 	[%rd58+8208], %f942;
	st.global.f32 	[%rd58+8212], %f941;
	st.global.f32 	[%rd58+8216], %f940;
	st.global.f32 	[%rd58+8220], %f939;
	st.global.f32 	[%rd58+10240], %f938;
	st.global.f32 	[%rd58+10244], %f937;
	st.global.f32 	[%rd58+10248], %f936;
	st.global.f32 	[%rd58+10252], %f935;
	st.global.f32 	[%rd58+10256], %f934;
	st.global.f32 	[%rd58+10260], %f933;
	st.global.f32 	[%rd58+10264], %f932;
	st.global.f32 	[%rd58+10268], %f931;
	st.global.f32 	[%rd58+12288], %f930;
	st.global.f32 	[%rd58+12292], %f929;
	st.global.f32 	[%rd58+12296], %f928;
	st.global.f32 	[%rd58+12300], %f927;
	st.global.f32 	[%rd58+12304], %f926;
	st.global.f32 	[%rd58+12308], %f925;
	st.global.f32 	[%rd58+12312], %f924;
	st.global.f32 	[%rd58+12316], %f923;
	st.global.f32 	[%rd58+14336], %f979;
	st.global.f32 	[%rd58+14340], %f980;
	st.global.f32 	[%rd58+14344], %f981;
	st.global.f32 	[%rd58+14348], %f982;
	st.global.f32 	[%rd58+14352], %f983;
	st.global.f32 	[%rd58+14356], %f984;
	st.global.f32 	[%rd58+14360], %f985;
	st.global.f32 	[%rd58+14364], %f986;
	bra.uni 	$L__BB0_33;
$L__BB0_11:
	setp.gt.u32 	%p12, %r13, 15;
	not.pred 	%p13, %p32;
	or.pred  	%p14, %p13, %p12;
	@%p14 bra 	$L__BB0_33;
	mul.hi.s32 	%r81, %r12, 1431655766;
	shr.u32 	%r82, %r81, 31;
	add.s32 	%r83, %r81, %r82;
	mul.lo.s32 	%r84, %r83, 802816;
	shl.b32 	%r85, %r78, 1;
	setp.gt.u32 	%p15, %r78, 4;
	selp.b32 	%r86, 12544, 0, %p15;
	mul.lo.s32 	%r87, %r11, 1120;
	add.s32 	%r88, %r85, -9;
	setp.lt.u32 	%p16, %r78, 5;
	selp.b32 	%r89, %r85, %r88, %p16;
	mul.lo.s32 	%r90, %r89, 112;
	shl.b32 	%r91, %r10, 1;
	add.s32 	%r92, %r91, %r86;
	add.s32 	%r93, %r92, %r90;
	add.s32 	%r94, %r93, %r87;
	add.s32 	%r26, %r94, %r84;
	shl.b32 	%r95, %r78, 3;
	mov.u32 	%r96, _ZZ28bgemm_0_conv2d_0_fused_bfuseE3SU_;
	add.s32 	%r27, %r96, %r95;
	setp.gt.u32 	%p17, %r78, 3;
	selp.b32 	%r97, 12544, 0, %p17;
	setp.lt.u32 	%p18, %r78, 4;
	selp.b32 	%r98, 1, -8, %p18;
	add.s32 	%r99, %r85, %r98;
	mul.lo.s32 	%r100, %r99, 112;
	add.s32 	%r101, %r91, %r97;
	add.s32 	%r102, %r101, %r100;
	add.s32 	%r103, %r102, %r87;
	add.s32 	%r28, %r103, %r84;
	mul.lo.s32 	%r104, %r83, 3;
	sub.s32 	%r105, %r12, %r104;
	mul.lo.s32 	%r106, %r78, 2304;
	mad.lo.s32 	%r29, %r105, 36864, %r106;
	shl.b32 	%r107, %r78, 5;
	add.s32 	%r108, %r107, %r96;
	add.s32 	%r30, %r108, 72;
	shl.b32 	%r109, %r78, 4;
	sub.s32 	%r31, %r30, %r109;
	selp.b32 	%r110, 12545, 1, %p15;
	add.s32 	%r111, %r110, %r91;
	add.s32 	%r112, %r111, %r90;
	add.s32 	%r113, %r112, %r87;
	add.s32 	%r32, %r113, %r84;
	selp.b32 	%r114, 12545, 1, %p17;
	add.s32 	%r115, %r114, %r91;
	add.s32 	%r116, %r115, %r100;
	add.s32 	%r117, %r116, %r87;
	add.s32 	%r33, %r117, %r84;
	selp.b32 	%r118, 12546, 2, %p15;
	add.s32 	%r119, %r118, %r91;
	add.s32 	%r120, %r119, %r90;
	add.s32 	%r121, %r120, %r87;
	add.s32 	%r34, %r121, %r84;
	selp.b32 	%r122, 12546, 2, %p17;
	add.s32 	%r123, %r122, %r91;
	add.s32 	%r124, %r123, %r100;
	add.s32 	%r125, %r124, %r87;
	add.s32 	%r35, %r125, %r84;
	selp.b32 	%r126, 12656, 112, %p15;
	add.s32 	%r127, %r126, %r91;
	add.s32 	%r128, %r127, %r90;
	add.s32 	%r129, %r128, %r87;
	add.s32 	%r36, %r129, %r84;
	selp.b32 	%r130, 12656, 112, %p17;
	add.s32 	%r131, %r130, %r91;
	add.s32 	%r132, %r131, %r100;
	add.s32 	%r133, %r132, %r87;
	add.s32 	%r37, %r133, %r84;
	selp.b32 	%r134, 12657, 113, %p15;
	add.s32 	%r135, %r134, %r91;
	add.s32 	%r136, %r135, %r90;
	add.s32 	%r137, %r136, %r87;
	add.s32 	%r38, %r137, %r84;
	selp.b32 	%r138, 12657, 113, %p17;
	add.s32 	%r139, %r138, %r91;
	add.s32 	%r140, %r139, %r100;
	add.s32 	%r141, %r140, %r87;
	add.s32 	%r39, %r141, %r84;
	selp.b32 	%r142, 12658, 114, %p15;
	add.s32 	%r143, %r142, %r91;
	add.s32 	%r144, %r143, %r90;
	add.s32 	%r145, %r144, %r87;
	add.s32 	%r40, %r145, %r84;
	selp.b32 	%r146, 12658, 114, %p17;
	add.s32 	%r147, %r146, %r91;
	add.s32 	%r148, %r147, %r100;
	add.s32 	%r149, %r148, %r87;
	add.s32 	%r41, %r149, %r84;
	selp.b32 	%r150, 12768, 224, %p15;
	add.s32 	%r151, %r150, %r91;
	add.s32 	%r152, %r151, %r90;
	add.s32 	%r153, %r152, %r87;
	add.s32 	%r42, %r153, %r84;
	selp.b32 	%r154, 12768, 224, %p17;
	add.s32 	%r155, %r154, %r91;
	add.s32 	%r156, %r155, %r100;
	add.s32 	%r157, %r156, %r87;
	add.s32 	%r43, %r157, %r84;
	selp.b32 	%r158, 12769, 225, %p15;
	add.s32 	%r159, %r158, %r91;
	add.s32 	%r160, %r159, %r90;
	add.s32 	%r161, %r160, %r87;
	add.s32 	%r44, %r161, %r84;
	selp.b32 	%r162, 12769, 225, %p17;
	add.s32 	%r163, %r162, %r91;
	add.s32 	%r164, %r163, %r100;
	add.s32 	%r165, %r164, %r87;
	add.s32 	%r45, %r165, %r84;
	selp.b32 	%r166, 12770, 226, %p15;
	add.s32 	%r167, %r166, %r91;
	add.s32 	%r168, %r167, %r90;
	add.s32 	%r169, %r168, %r87;
	add.s32 	%r46, %r169, %r84;
	selp.b32 	%r170, 12770, 226, %p17;
	add.s32 	%r171, %r170, %r91;
	add.s32 	%r172, %r171, %r100;
	add.s32 	%r173, %r172, %r87;
	add.s32 	%r47, %r173, %r84;
	cvta.to.global.u64 	%rd4, %rd10;
	mov.f32 	%f987, 0f00000000;
	mov.b32 	%r246, 0;
	mov.f32 	%f988, %f987;
	mov.f32 	%f989, %f987;
	mov.f32 	%f990, %f987;
	mov.f32 	%f991, %f987;
	mov.f32 	%f992, %f987;
	mov.f32 	%f993, %f987;
	mov.f32 	%f994, %f987;
	mov.f32 	%f995, %f987;
	mov.f32 	%f996, %f987;
	mov.f32 	%f997, %f987;
	mov.f32 	%f998, %f987;
	mov.f32 	%f999, %f987;
	mov.f32 	%f1000, %f987;
	mov.f32 	%f1001, %f987;
	mov.f32 	%f1002, %f987;
	mov.f32 	%f1003, %f987;
	mov.f32 	%f1004, %f987;
	mov.f32 	%f1005, %f987;
	mov.f32 	%f1006, %f987;
$L__BB0_13:
	setp.gt.u32 	%p19, %r78, 8;
	bar.sync 	0;
	@%p19 bra 	$L__BB0_15;
	mul.lo.s32 	%r174, %r246, 25088;
	add.s32 	%r175, %r26, %r174;
	mul.wide.s32 	%rd12, %r175, 4;
	add.s64 	%rd13, %rd1, %rd12;
	ld.global.nc.f32 	%f394, [%rd13];
	st.shared.f32 	[%r27], %f394;
	add.s32 	%r176, %r28, %r174;
	mul.wide.s32 	%rd14, %r176, 4;
	add.s64 	%rd15, %rd1, %rd14;
	ld.global.nc.f32 	%f395, [%rd15];
	st.shared.f32 	[%r27+4], %f395;
$L__BB0_15:
	setp.gt.u32 	%p20, %r78, 8;
	mad.lo.s32 	%r177, %r246, 18, %r29;
	mul.wide.s32 	%rd16, %r177, 4;
	add.s64 	%rd5, %rd4, %rd16;
	ld.global.nc.f32 	%f396, [%rd5];
	st.shared.f32 	[%r30], %f396;
	ld.global.nc.f32 	%f397, [%rd5+36];
	st.shared.f32 	[%r30+4], %f397;
	ld.global.nc.f32 	%f398, [%rd5+2304];
	st.shared.f32 	[%r30+8], %f398;
	ld.global.nc.f32 	%f399, [%rd5+2340];
	st.shared.f32 	[%r30+12], %f399;
	ld.global.nc.f32 	%f400, [%rd5+4608];
	st.shared.f32 	[%r30+16], %f400;
	ld.global.nc.f32 	%f401, [%rd5+4644];
	st.shared.f32 	[%r30+20], %f401;
	ld.global.nc.f32 	%f402, [%rd5+6912];
	st.shared.f32 	[%r30+24], %f402;
	ld.global.nc.f32 	%f403, [%rd5+6948];
	st.shared.f32 	[%r30+28], %f403;
	bar.sync 	0;
	ld.shared.f32 	%f404, [_ZZ28bgemm_0_conv2d_0_fused_bfuseE3SU_];
	ld.shared.f32 	%f405, [%r31];
	fma.rn.f32 	%f406, %f404, %f405, %f987;
	ld.shared.f32 	%f407, [%r31+256];
	fma.rn.f32 	%f408, %f404, %f407, %f997;
	ld.shared.f32 	%f409, [_ZZ28bgemm_0_conv2d_0_fused_bfuseE3SU_+8];
	fma.rn.f32 	%f410, %f409, %f405, %f989;
	fma.rn.f32 	%f411, %f409, %f407, %f999;
	ld.shared.f32 	%f412, [_ZZ28bgemm_0_conv2d_0_fused_bfuseE3SU_+16];
	fma.rn.f32 	%f413, %f412, %f405, %f991;
	fma.rn.f32 	%f414, %f412, %f407, %f1001;
	ld.shared.f32 	%f415, [_ZZ28bgemm_0_conv2d_0_fused_bfuseE3SU_+24];
	fma.rn.f32 	%f416, %f415, %f405, %f993;
	fma.rn.f32 	%f417, %f415, %f407, %f1003;
	ld.shared.f32 	%f418, [_ZZ28bgemm_0_conv2d_0_fused_bfuseE3SU_+32];
	fma.rn.f32 	%f419, %f418, %f405, %f995;
	fma.rn.f32 	%f420, %f418, %f407, %f1005;
	ld.shared.f32 	%f421, [%r31+8];
	fma.rn.f32 	%f422, %f404, %f421, %f988;
	ld.shared.f32 	%f423, [%r31+264];
	fma.rn.f32 	%f424, %f404, %f423, %f998;
	fma.rn.f32 	%f425, %f409, %f421, %f990;
	fma.rn.f32 	%f426, %f409, %f423, %f1000;
	fma.rn.f32 	%f427, %f412, %f421, %f992;
	fma.rn.f32 	%f428, %f412, %f423, %f1002;
	fma.rn.f32 	%f429, %f415, %f421, %f994;
	fma.rn.f32 	%f430, %f415, %f423, %f1004;
	fma.rn.f32 	%f431, %f418, %f421, %f996;
	fma.rn.f32 	%f432, %f418, %f423, %f1006;
	ld.shared.f32 	%f433, [_ZZ28bgemm_0_conv2d_0_fused_bfuseE3SU_+36];
	ld.shared.f32 	%f434, [%r31+4];
	fma.rn.f32 	%f213, %f433, %f434, %f406;
	ld.shared.f32 	%f435, [%r31+260];
	fma.rn.f32 	%f214, %f433, %f435, %f408;
	ld.shared.f32 	%f436, [_ZZ28bgemm_0_conv2d_0_fused_bfuseE3SU_+44];
	fma.rn.f32 	%f215, %f436, %f434, %f410;
	fma.rn.f32 	%f216, %f436, %f435, %f411;
	ld.shared.f32 	%f437, [_ZZ28bgemm_0_conv2d_0_fused_bfuseE3SU_+52];
	fma.rn.f32 	%f217, %f437, %f434, %f413;
	fma.rn.f32 	%f218, %f437, %f435, %f414;
	ld.shared.f32 	%f438, [_ZZ28bgemm_0_conv2d_0_fused_bfuseE3SU_+60];
	fma.rn.f32 	%f219, %f438, %f434, %f416;
	fma.rn.f32 	%f220, %f438, %f435, %f417;
	ld.shared.f32 	%f439, [_ZZ28bgemm_0_conv2d_0_fused_bfuseE3SU_+68];
	fma.rn.f32 	%f221, %f439, %f434, %f419;
	fma.rn.f32 	%f222, %f439, %f435, %f420;
	ld.shared.f32 	%f440, [%r31+12];
	fma.rn.f32 	%f223, %f433, %f440, %f422;
	ld.shared.f32 	%f441, [%r31+268];
	fma.rn.f32 	%f224, %f433, %f441, %f424;
	fma.rn.f32 	%f225, %f436, %f440, %f425;
	fma.rn.f32 	%f226, %f436, %f441, %f426;
	fma.rn.f32 	%f227, %f437, %f440, %f427;
	fma.rn.f32 	%f228, %f437, %f441, %f428;
	fma.rn.f32 	%f229, %f438, %f440, %f429;
	fma.rn.f32 	%f230, %f438, %f441, %f430;
	fma.rn.f32 	%f231, %f439, %f440, %f431;
	fma.rn.f32 	%f232, %f439, %f441, %f432;
	bar.sync 	0;
	@%p20 bra 	$L__BB0_17;
	mul.lo.s32 	%r178, %r246, 25088;
	add.s32 	%r179, %r32, %r178;
	mul.wide.s32 	%rd17, %r179, 4;
	add.s64 	%rd18, %rd1, %rd17;
	ld.global.nc.f32 	%f442, [%rd18];
	st.shared.f32 	[%r27], %f442;
	add.s32 	%r180, %r33, %r178;
	mul.wide.s32 	%rd19, %r180, 4;
	add.s64 	%rd20, %rd1, %rd19;
	ld.global.nc.f32 	%f443, [%rd20];
	st.shared.f32 	[%r27+4], %f443;
$L__BB0_17:
	setp.gt.u32 	%p21, %r78, 8;
	ld.global.nc.f32 	%f444, [%rd5+4];
	st.shared.f32 	[%r30], %f444;
	ld.global.nc.f32 	%f445, [%rd5+40];
	st.shared.f32 	[%r30+4], %f445;
	ld.global.nc.f32 	%f446, [%rd5+2308];
	st.shared.f32 	[%r30+8], %f446;
	ld.global.nc.f32 	%f447, [%rd5+2344];
	st.shared.f32 	[%r30+12], %f447;
	ld.global.nc.f32 	%f448, [%rd5+4612];
	st.shared.f32 	[%r30+16], %f448;
	ld.global.nc.f32 	%f449, [%rd5+4648];
	st.shared.f32 	[%r30+20], %f449;
	ld.global.nc.f32 	%f450, [%rd5+6916];
	st.shared.f32 	[%r30+24], %f450;
	ld.global.nc.f32 	%f451, [%rd5+6952];
	st.shared.f32 	[%r30+28], %f451;
	bar.sync 	0;
	ld.shared.f32 	%f452, [_ZZ28bgemm_0_conv2d_0_fused_bfuseE3SU_];
	ld.shared.f32 	%f453, [%r31];
	fma.rn.f32 	%f454, %f452, %f453, %f213;
	ld.shared.f32 	%f455, [%r31+256];
	fma.rn.f32 	%f456, %f452, %f455, %f214;
	ld.shared.f32 	%f457, [_ZZ28bgemm_0_conv2d_0_fused_bfuseE3SU_+8];
	fma.rn.f32 	%f458, %f457, %f453, %f215;
	fma.rn.f32 	%f459, %f457, %f455, %f216;
	ld.shared.f32 	%f460, [_ZZ28bgemm_0_conv2d_0_fused_bfuseE3SU_+16];
	fma.rn.f32 	%f461, %f460, %f453, %f217;
	fma.rn.f32 	%f462, %f460, %f455, %f218;
	ld.shared.f32 	%f463, [_ZZ28bgemm_0_conv2d_0_fused_bfuseE3SU_+24];
	fma.rn.f32 	%f464, %f463, %f453, %f219;
	fma.rn.f32 	%f465, %f463, %f455, %f220;
	ld.shared.f32 	%f466, [_ZZ28bgemm_0_conv2d_0_fused_bfuseE3SU_+32];
	fma.rn.f32 	%f467, %f466, %f453, %f221;
	fma.rn.f32 	%f468, %f466, %f455, %f222;
	ld.shared.f32 	%f469, [%r31+8];
	fma.rn.f32 	%f470, %f452, %f469, %f223;
	ld.shared.f32 	%f471, [%r31+264];
	fma.rn.f32 	%f472, %f452, %f471, %f224;
	fma.rn.f32 	%f473, %f457, %f469, %f225;
	fma.rn.f32 	%f474, %f457, %f471, %f226;
	fma.rn.f32 	%f475, %f460, %f469, %f227;
	fma.rn.f32 	%f476, %f460, %f471, %f228;
	fma.rn.f32 	%f477, %f463, %f469, %f229;
	fma.rn.f32 	%f478, %f463, %f471, %f230;
	fma.rn.f32 	%f479, %f466, %f469, %f231;
	fma.rn.f32 	%f480, %f466, %f471, %f232;
	ld.shared.f32 	%f481, [_ZZ28bgemm_0_conv2d_0_fused_bfuseE3SU_+36];
	ld.shared.f32 	%f482, [%r31+4];
	fma.rn.f32 	%f233, %f481, %f482, %f454;
	ld.shared.f32 	%f483, [%r31+260];
	fma.rn.f32 	%f234, %f481, %f483, %f456;
	ld.shared.f32 	%f484, [_ZZ28bgemm_0_conv2d_0_fused_bfuseE3SU_+44];
	fma.rn.f32 	%f235, %f484, %f482, %f458;
	fma.rn.f32 	%f236, %f484, %f483, %f459;
	ld.shared.f32 	%f485, [_ZZ28bgemm_0_conv2d_0_fused_bfuseE3SU_+52];
	fma.rn.f32 	%f237, %f485, %f482, %f461;
	fma.rn.f32 	%f238, %f485, %f483, %f462;
	ld.shared.f32 	%f486, [_ZZ28bgemm_0_conv2d_0_fused_bfuseE3SU_+60];
	fma.rn.f32 	%f239, %f486, %f482, %f464;
	fma.rn.f32 	%f240, %f486, %f483, %f465;
	ld.shared.f32 	%f487, [_ZZ28bgemm_0_conv2d_0_fused_bfuseE3SU_+68];
	fma.rn.f32 	%f241, %f487, %f482, %f467;
	fma.rn.f32 	%f242, %f487, %f483, %f468;
	ld.shared.f32 	%f488, [%r31+12];
	fma.rn.f32 	%f243, %f481, %f488, %f470;
	ld.shared.f32 	%f489, [%r31+268];
	fma.rn.f32 	%f244, %f481, %f489, %f472;
	fma.rn.f32 	%f245, %f484, %f488, %f473;
	fma.rn.f32 	%f246, %f484, %f489, %f474;
	fma.rn.f32 	%f247, %f485, %f488, %f475;
	fma.rn.f32 	%f248, %f485, %f489, %f476;
	fma.rn.f32 	%f249, %f486, %f488, %f477;
	fma.rn.f32 	%f250, %f486, %f489, %f478;
	fma.rn.f32 	%f251, %f487, %f488, %f479;
	fma.rn.f32 	%f252, %f487, %f489, %f480;
	bar.sync 	0;
	@%p21 bra 	$L__BB0_19;
	mul.lo.s32 	%r181, %r246, 25088;
	add.s32 	%r182, %r34, %r181;
	mul.wide.s32 	%rd21, %r182, 4;
	add.s64 	%rd22, %rd1, %rd21;
	ld.global.nc.f32 	%f490, [%rd22];
	st.shared.f32 	[%r27], %f490;
	add.s32 	%r183, %r35, %r181;
	mul.wide.s32 	%rd23, %r183, 4;
	add.s64 	%rd24, %rd1, %rd23;
	ld.global.nc.f32 	%f491, [%rd24];
	st.shared.f32 	[%r27+4], %f491;
$L__BB0_19:
	setp.gt.u32 	%p22, %r78, 8;
	ld.global.nc.f32 	%f492, [%rd5+8];
	st.shared.f32 	[%r30], %f492;
	ld.global.nc.f32 	%f493, [%rd5+44];
	st.shared.f32 	[%r30+4], %f493;
	ld.global.nc.f32 	%f494, [%rd5+2312];
	st.shared.f32 	[%r30+8], %f494;
	ld.global.nc.f32 	%f495, [%rd5+2348];
	st.shared.f32 	[%r30+12], %f495;
	ld.global.nc.f32 	%f496, [%rd5+4616];
	st.shared.f32 	[%r30+16], %f496;
	ld.global.nc.f32 	%f497, [%rd5+4652];
	st.shared.f32 	[%r30+20], %f497;
	ld.global.nc.f32 	%f498, [%rd5+6920];
	st.shared.f32 	[%r30+24], %f498;
	ld.global.nc.f32 	%f499, [%rd5+6956];
	st.shared.f32 	[%r30+28], %f499;
	bar.sync 	0;
	ld.shared.f32 	%f500, [_ZZ28bgemm_0_conv2d_0_fused_bfuseE3SU_];
	ld.shared.f32 	%f501, [%r31];
	fma.rn.f32 	%f502, %f500, %f501, %f233;
	ld.shared.f32 	%f503, [%r31+256];
	fma.rn.f32 	%f504, %f500, %f503, %f234;
	ld.shared.f32 	%f505, [_ZZ28bgemm_0_conv2d_0_fused_bfuseE3SU_+8];
	fma.rn.f32 	%f506, %f505, %f501, %f235;
	fma.rn.f32 	%f507, %f505, %f503, %f236;
	ld.shared.f32 	%f508, [_ZZ28bgemm_0_conv2d_0_fused_bfuseE3SU_+16];
	fma.rn.f32 	%f509, %f508, %f501, %f237;
	fma.rn.f32 	%f510, %f508, %f503, %f238;
	ld.shared.f32 	%f511, [_ZZ28bgemm_0_conv2d_0_fused_bfuseE3SU_+24];
	fma.rn.f32 	%f512, %f511, %f501, %f239;
	fma.rn.f32 	%f513, %f511, %f503, %f240;
	ld.shared.f32 	%f514, [_ZZ28bgemm_0_conv2d_0_fused_bfuseE3SU_+32];
	fma.rn.f32 	%f515, %f514, %f501, %f241;
	fma.rn.f32 	%f516, %f514, %f503, %f242;
	ld.shared.f32 	%f517, [%r31+8];
	fma.rn.f32 	%f518, %f500, %f517, %f243;
	ld.shared.f32 	%f519, [%r31+264];
	fma.rn.f32 	%f520, %f500, %f519, %f244;
	fma.rn.f32 	%f521, %f505, %f517, %f245;
	fma.rn.f32 	%f522, %f505, %f519, %f246;
	fma.rn.f32 	%f523, %f508, %f517, %f247;
	fma.rn.f32 	%f524, %f508, %f519, %f248;
	fma.rn.f32 	%f525, %f511, %f517, %f249;
	fma.rn.f32 	%f526, %f511, %f519, %f250;
	fma.rn.f32 	%f527, %f514, %f517, %f251;
	fma.rn.f32 	%f528, %f514, %f519, %f252;
	ld.shared.f32 	%f529, [_ZZ28bgemm_0_conv2d_0_fused_bfuseE3SU_+36];
	ld.shared.f32 	%f530, [%r31+4];
	fma.rn.f32 	%f253, %f529, %f530, %f502;
	ld.shared.f32 	%f531, [%r31+260];
	fma.rn.f32 	%f254, %f529, %f531, %f504;
	ld.shared.f32 	%f532, [_ZZ28bgemm_0_conv2d_0_fused_bfuseE3SU_+44];
	fma.rn.f32 	%f255, %f532, %f530, %f506;
	fma.rn.f32 	%f256, %f532, %f531, %f507;
	ld.shared.f32 	%f533, [_ZZ28bgemm_0_conv2d_0_fused_bfuseE3SU_+52];
	fma.rn.f32 	%f257, %f533, %f530, %f509;
	fma.rn.f32 	%f258, %f533, %f531, %f510;
	ld.shared.f32 	%f534, [_ZZ28bgemm_0_conv2d_0_fused_bfuseE3SU_+60];
	fma.rn.f32 	%f259, %f534, %f530, %f512;
	fma.rn.f32 	%f260, %f534, %f531, %f513;
	ld.shared.f32 	%f535, [_ZZ28bgemm_0_conv2d_0_fused_bfuseE3SU_+68];
	fma.rn.f32 	%f261, %f535, %f530, %f515;
	fma.rn.f32 	%f262, %f535, %f531, %f516;
	ld.shared.f32 	%f536, [%r31+12];
	fma.rn.f32 	%f263, %f529, %f536, %f518;
	ld.shared.f32 	%f537, [%r31+268];
	fma.rn.f32 	%f264, %f529, %f537, %f520;
	fma.rn.f32 	%f265, %f532, %f536, %f521;
	fma.rn.f32 	%f266, %f532, %f537, %f522;
	fma.rn.f32 	%f267, %f533, %f536, %f523;
	fma.rn.f32 	%f268, %f533, %f537, %f524;
	fma.rn.f32 	%f269, %f534, %f536, %f525;
	fma.rn.f32 	%f270, %f534, %f537, %f526;
	fma.rn.f32 	%f271, %f535, %f536, %f527;
	fma.rn.f32 	%f272, %f535, %f537, %f528;
	bar.sync 	0;
	@%p22 bra 	$L__BB0_21;
	mul.lo.s32 	%r184, %r246, 25088;
	add.s32 	%r185, %r36, %r184;
	mul.wide.s32 	%rd25, %r185, 4;
	add.s64 	%rd26, %rd1, %rd25;
	ld.global.nc.f32 	%f538, [%rd26];
	st.shared.f32 	[%r27], %f538;
	add.s32 	%r186, %r37, %r184;
	mul.wide.s32 	%rd27, %r186, 4;
	add.s64 	%rd28, %rd1, %rd27;
	ld.global.nc.f32 	%f539, [%rd28];
	st.shared.f32 	[%r27+4], %f539;
$L__BB0_21:
	setp.gt.u32 	%p23, %r78, 8;
	ld.global.nc.f32 	%f540, [%rd5+12];
	st.shared.f32 	[%r30], %f540;
	ld.global.nc.f32 	%f541, [%rd5+48];
	st.shared.f32 	[%r30+4], %f541;
	ld.global.nc.f32 	%f542, [%rd5+2316];
	st.shared.f32 	[%r30+8], %f542;
	ld.global.nc.f32 	%f543, [%rd5+2352];
	st.shared.f32 	[%r30+12], %f543;
	ld.global.nc.f32 	%f544, [%rd5+4620];
	st.shared.f32 	[%r30+16], %f544;
	ld.global.nc.f32 	%f545, [%rd5+4656];
	st.shared.f32 	[%r30+20], %f545;
	ld.global.nc.f32 	%f546, [%rd5+6924];
	st.shared.f32 	[%r30+24], %f546;
	ld.global.nc.f32 	%f547, [%rd5+6960];
	st.shared.f32 	[%r30+28], %f547;
	bar.sync 	0;
	ld.shared.f32 	%f548, [_ZZ28bgemm_0_conv2d_0_fused_bfuseE3SU_];
	ld.shared.f32 	%f549, [%r31];
	fma.rn.f32 	%f550, %f548, %f549, %f253;
	ld.shared.f32 	%f551, [%r31+256];
	fma.rn.f32 	%f552, %f548, %f551, %f254;
	ld.shared.f32 	%f553, [_ZZ28bgemm_0_conv2d_0_fused_bfuseE3SU_+8];
	fma.rn.f32 	%f554, %f553, %f549, %f255;
	fma.rn.f32 	%f555, %f553, %f551, %f256;
	ld.shared.f32 	%f556, [_ZZ28bgemm_0_conv2d_0_fused_bfuseE3SU_+16];
	fma.rn.f32 	%f557, %f556, %f549, %f257;
	fma.rn.f32 	%f558, %f556, %f551, %f258;
	ld.shared.f32 	%f559, [_ZZ28bgemm_0_conv2d_0_fused_bfuseE3SU_+24];
	fma.rn.f32 	%f560, %f559, %f549, %f259;
	fma.rn.f32 	%f561, %f559, %f551, %f260;
	ld.shared.f32 	%f562, [_ZZ28bgemm_0_conv2d_0_fused_bfuseE3SU_+32];
	fma.rn.f32 	%f563, %f562, %f549, %f261;
	fma.rn.f32 	%f564, %f562, %f551, %f262;
	ld.shared.f32 	%f565, [%r31+8];
	fma.rn.f32 	%f566, %f548, %f565, %f263;
	ld.shared.f32 	%f567, [%r31+264];
	fma.rn.f32 	%f568, %f548, %f567, %f264;
	fma.rn.f32 	%f569, %f553, %f565, %f265;
	fma.rn.f32 	%f570, %f553, %f567, %f266;
	fma.rn.f32 	%f571, %f556, %f565, %f267;
	fma.rn.f32 	%f572, %f556, %f567, %f268;
	fma.rn.f32 	%f573, %f559, %f565, %f269;
	fma.rn.f32 	%f574, %f559, %f567, %f270;
	fma.rn.f32 	%f575, %f562, %f565, %f271;
	fma.rn.f32 	%f576, %f562, %f567, %f272;
	ld.shared.f32 	%f577, [_ZZ28bgemm_0_conv2d_0_fused_bfuseE3SU_+36];
	ld.shared.f32 	%f578, [%r31+4];
	fma.rn.f32 	%f273, %f577, %f578, %f550;
	ld.shared.f32 	%f579, [%r31+260];
	fma.rn.f32 	%f274, %f577, %f579, %f552;
	ld.shared.f32 	%f580, [_ZZ28bgemm_0_conv2d_0_fused_bfuseE3SU_+44];
	fma.rn.f32 	%f275, %f580, %f578, %f554;
	fma.rn.f32 	%f276, %f580, %f579, %f555;
	ld.shared.f32 	%f581, [_ZZ28bgemm_0_conv2d_0_fused_bfuseE3SU_+52];
	fma.rn.f32 	%f277, %f581, %f578, %f557;
	fma.rn.f32 	%f278, %f581, %f579, %f558;
	ld.shared.f32 	%f582, [_ZZ28bgemm_0_conv2d_0_fused_bfuseE3SU_+60];
	fma.rn.f32 	%f279, %f582, %f578, %f560;
	fma.rn.f32 	%f280, %f582, %f579, %f561;
	ld.shared.f32 	%f583, [_ZZ28bgemm_0_conv2d_0_fused_bfuseE3SU_+68];
	fma.rn.f32 	%f281, %f583, %f578, %f563;
	fma.rn.f32 	%f282, %f583, %f579, %f564;
	ld.shared.f32 	%f584, [%r31+12];
	fma.rn.f32 	%f283, %f577, %f584, %f566;
	ld.shared.f32 	%f585, [%r31+268];
	fma.rn.f32 	%f284, %f577, %f585, %f568;
	fma.rn.f32 	%f285, %f580, %f584, %f569;
	fma.rn.f32 	%f286, %f580, %f585, %f570;
	fma.rn.f32 	%f287, %f581, %f584, %f571;
	fma.rn.f32 	%f288, %f581, %f585, %f572;
	fma.rn.f32 	%f289, %f582, %f584, %f573;
	fma.rn.f32 	%f290, %f582, %f585, %f574;
	fma.rn.f32 	%f291, %f583, %f584, %f575;
	fma.rn.f32 	%f292, %f583, %f585, %f576;
	bar.sync 	0;
	@%p23 bra 	$L__BB0_23;
	mul.lo.s32 	%r187, %r246, 25088;
	add.s32 	%r188, %r38, %r187;
	mul.wide.s32 	%rd29, %r188, 4;
	add.s64 	%rd30, %rd1, %rd29;
	ld.global.nc.f32 	%f586, [%rd30];
	st.shared.f32 	[%r27], %f586;
	add.s32 	%r189, %r39, %r187;
	mul.wide.s32 	%rd31, %r189, 4;
	add.s64 	%rd32, %rd1, %rd31;
	ld.global.nc.f32 	%f587, [%rd32];
	st.shared.f32 	[%r27+4], %f587;
$L__BB0_23:
	setp.gt.u32 	%p24, %r78, 8;
	ld.global.nc.f32 	%f588, [%rd5+16];
	st.shared.f32 	[%r30], %f588;
	ld.global.nc.f32 	%f589, [%rd5+52];
	st.shared.f32 	[%r30+4], %f589;
	ld.global.nc.f32 	%f590, [%rd5+2320];
	st.shared.f32 	[%r30+8], %f590;
	ld.global.nc.f32 	%f591, [%rd5+2356];
	st.shared.f32 	[%r30+12], %f591;
	ld.global.nc.f32 	%f592, [%rd5+4624];
	st.shared.f32 	[%r30+16], %f592;
	ld.global.nc.f32 	%f593, [%rd5+4660];
	st.shared.f32 	[%r30+20], %f593;
	ld.global.nc.f32 	%f594, [%rd5+6928];
	st.shared.f32 	[%r30+24], %f594;
	ld.global.nc.f32 	%f595, [%rd5+6964];
	st.shared.f32 	[%r30+28], %f595;
	bar.sync 	0;
	ld.shared.f32 	%f596, [_ZZ28bgemm_0_conv2d_0_fused_bfuseE3SU_];
	ld.shared.f32 	%f597, [%r31];
	fma.rn.f32 	%f598, %f596, %f597, %f273;
	ld.shared.f32 	%f599, [%r31+256];
	fma.rn.f32 	%f600, %f596, %f599, %f274;
	ld.shared.f32 	%f601, [_ZZ28bgemm_0_conv2d_0_fused_bfuseE3SU_+8];
	fma.rn.f32 	%f602, %f601, %f597, %f275;
	fma.rn.f32 	%f603, %f601, %f599, %f276;
	ld.shared.f32 	%f604, [_ZZ28bgemm_0_conv2d_0_fused_bfuseE3SU_+16];
	fma.rn.f32 	%f605, %f604, %f597, %f277;
	fma.rn.f32 	%f606, %f604, %f599, %f278;
	ld.shared.f32 	%f607, [_ZZ28bgemm_0_conv2d_0_fused_bfuseE3SU_+24];
	fma.rn.f32 	%f608, %f607, %f597, %f279;
	fma.rn.f32 	%f609, %f607, %f599, %f280;
	ld.shared.f32 	%f610, [_ZZ28bgemm_0_conv2d_0_fused_bfuseE3SU_+32];
	fma.rn.f32 	%f611, %f610, %f597, %f281;
	fma.rn.f32 	%f612, %f610, %f599, %f282;
	ld.shared.f32 	%f613, [%r31+8];
	fma.rn.f32 	%f614, %f596, %f613, %f283;
	ld.shared.f32 	%f615, [%r31+264];
	fma.rn.f32 	%f616, %f596, %f615, %f284;
	fma.rn.f32 	%f617, %f601, %f613, %f285;
	fma.rn.f32 	%f618, %f601, %f615, %f286;
	fma.rn.f32 	%f619, %f604, %f613, %f287;
	fma.rn.f32 	%f620, %f604, %f615, %f288;
	fma.rn.f32 	%f621, %f607, %f613, %f289;
	fma.rn.f32 	%f622, %f607, %f615, %f290;
	fma.rn.f32 	%f623, %f610, %f613, %f291;
	fma.rn.f32 	%f624, %f610, %f615, %f292;
	ld.shared.f32 	%f625, [_ZZ28bgemm_0_conv2d_0_fused_bfuseE3SU_+36];
	ld.shared.f32 	%f626, [%r31+4];
	fma.rn.f32 	%f293, %f625, %f626, %f598;
	ld.shared.f32 	%f627, [%r31+260];
	fma.rn.f32 	%f294, %f625, %f627, %f600;
	ld.shared.f32 	%f628, [_ZZ28bgemm_0_conv2d_0_fused_bfuseE3SU_+44];
	fma.rn.f32 	%f295, %f628, %f626, %f602;
	fma.rn.f32 	%f296, %f628, %f627, %f603;
	ld.shared.f32 	%f629, [_ZZ28bgemm_0_conv2d_0_fused_bfuseE3SU_+52];
	fma.rn.f32 	%f297, %f629, %f626, %f605;
	fma.rn.f32 	%f298, %f629, %f627, %f606;
	ld.shared.f32 	%f630, [_ZZ28bgemm_0_conv2d_0_fused_bfuseE3SU_+60];
	fma.rn.f32 	%f299, %f630, %f626, %f608;
	fma.rn.f32 	%f300, %f630, %f627, %f609;
	ld.shared.f32 	%f631, [_ZZ28bgemm_0_conv2d_0_fused_bfuseE3SU_+68];
	fma.rn.f32 	%f301, %f631, %f626, %f611;
	fma.rn.f32 	%f302, %f631, %f627, %f612;
	ld.shared.f32 	%f632, [%r31+12];
	fma.rn.f32 	%f303, %f625, %f632, %f614;
	ld.shared.f32 	%f633, [%r31+268];
	fma.rn.f32 	%f304, %f625, %f633, %f616;
	fma.rn.f32 	%f305, %f628, %f632, %f617;
	fma.rn.f32 	%f306, %f628, %f633, %f618;
	fma.rn.f32 	%f307, %f629, %f632, %f619;
	fma.rn.f32 	%f308, %f629, %f633, %f620;
	fma.rn.f32 	%f309, %f630, %f632, %f621;
	fma.rn.f32 	%f310, %f630, %f633, %f622;
	fma.rn.f32 	%f311, %f631, %f632, %f623;
	fma.rn.f32 	%f312, %f631, %f633, %f624;
	bar.sync 	0;
	@%p24 bra 	$L__BB0_25;
	mul.lo.s32 	%r190, %r246, 25088;
	add.s32 	%r191, %r40, %r190;
	mul.wide.s32 	%rd33, %r191, 4;
	add.s64 	%rd34, %rd1, %rd33;
	ld.global.nc.f32 	%f634, [%rd34];
	st.shared.f32 	[%r27], %f634;
	add.s32 	%r192, %r41, %r190;
	mul.wide.s32 	%rd35, %r192, 4;
	add.s64 	%rd36, %rd1, %rd35;
	ld.global.nc.f32 	%f635, [%rd36];
	st.shared.f32 	[%r27+4], %f635;
$L__BB0_25:
	setp.gt.u32 	%p25, %r78, 8;
	ld.global.nc.f32 	%f636, [%rd5+20];
	st.shared.f32 	[%r30], %f636;
	ld.global.nc.f32 	%f637, [%rd5+56];
	st.shared.f32 	[%r30+4], %f637;
	ld.global.nc.f32 	%f638, [%rd5+2324];
	st.shared.f32 	[%r30+8], %f638;
	ld.global.nc.f32 	%f639, [%rd5+2360];
	st.shared.f32 	[%r30+12], %f639;
	ld.global.nc.f32 	%f640, [%rd5+4628];
	st.shared.f32 	[%r30+16], %f640;
	ld.global.nc.f32 	%f641, [%rd5+4664];
	st.shared.f32 	[%r30+20], %f641;
	ld.global.nc.f32 	%f642, [%rd5+6932];
	st.shared.f32 	[%r30+24], %f642;
	ld.global.nc.f32 	%f643, [%rd5+6968];
	st.shared.f32 	[%r30+28], %f643;
	bar.sync 	0;
	ld.shared.f32 	%f644, [_ZZ28bgemm_0_conv2d_0_fused_bfuseE3SU_];
	ld.shared.f32 	%f645, [%r31];
	fma.rn.f32 	%f646, %f644, %f645, %f293;
	ld.shared.f32 	%f647, [%r31+256];
	fma.rn.f32 	%f648, %f644, %f647, %f294;
	ld.shared.f32 	%f649, [_ZZ28bgemm_0_conv2d_0_fused_bfuseE3SU_+8];
	fma.rn.f32 	%f650, %f649, %f645, %f295;
	fma.rn.f32 	%f651, %f649, %f647, %f296;
	ld.shared.f32 	%f652, [_ZZ28bgemm_0_conv2d_0_fused_bfuseE3SU_+16];
	fma.rn.f32 	%f653, %f652, %f645, %f297;
	fma.rn.f32 	%f654, %f652, %f647, %f298;
	ld.shared.f32 	%f655, [_ZZ28bgemm_0_conv2d_0_fused_bfuseE3SU_+24];
	fma.rn.f32 	%f656, %f655, %f645, %f299;
	fma.rn.f32 	%f657, %f655, %f647, %f300;
	ld.shared.f32 	%f658, [_ZZ28bgemm_0_conv2d_0_fused_bfuseE3SU_+32];
	fma.rn.f32 	%f659, %f658, %f645, %f301;
	fma.rn.f32 	%f660, %f658, %f647, %f302;
	ld.shared.f32 	%f661, [%r31+8];
	fma.rn.f32 	%f662, %f644, %f661, %f303;
	ld.shared.f32 	%f663, [%r31+264];
	fma.rn.f32 	%f664, %f644, %f663, %f304;
	fma.rn.f32 	%f665, %f649, %f661, %f305;
	fma.rn.f32 	%f666, %f649, %f663, %f306;
	fma.rn.f32 	%f667, %f652, %f661, %f307;
	fma.rn.f32 	%f668, %f652, %f663, %f308;
	fma.rn.f32 	%f669, %f655, %f661, %f309;
	fma.rn.f32 	%f670, %f655, %f663, %f310;
	fma.rn.f32 	%f671, %f658, %f661, %f311;
	fma.rn.f32 	%f672, %f658, %f663, %f312;
	ld.shared.f32 	%f673, [_ZZ28bgemm_0_conv2d_0_fused_bfuseE3SU_+36];
	ld.shared.f32 	%f674, [%r31+4];
	fma.rn.f32 	%f313, %f673, %f674, %f646;
	ld.shared.f32 	%f675, [%r31+260];
	fma.rn.f32 	%f314, %f673, %f675, %f648;
	ld.shared.f32 	%f676, [_ZZ28bgemm_0_conv2d_0_fused_bfuseE3SU_+44];
	fma.rn.f32 	%f315, %f676, %f674, %f650;
	fma.rn.f32 	%f316, %f676, %f675, %f651;
	ld.shared.f32 	%f677, [_ZZ28bgemm_0_conv2d_0_fused_bfuseE3SU_+52];
	fma.rn.f32 	%f317, %f677, %f674, %f653;
	fma.rn.f32 	%f318, %f677, %f675, %f654;
	ld.shared.f32 	%f678, [_ZZ28bgemm_0_conv2d_0_fused_bfuseE3SU_+60];
	fma.rn.f32 	%f319, %f678, %f674, %f656;
	fma.rn.f32 	%f320, %f678, %f675, %f657;
	ld.shared.f32 	%f679, [_ZZ28bgemm_0_conv2d_0_fused_bfuseE3SU_+68];
	fma.rn.f32 	%f321, %f679, %f674, %f659;
	fma.rn.f32 	%f322, %f679, %f675, %f660;
	ld.shared.f32 	%f680, [%r31+12];
	fma.rn.f32 	%f323, %f673, %f680, %f662;
	ld.shared.f32 	%f681, [%r31+268];
	fma.rn.f32 	%f324, %f673, %f681, %f664;
	fma.rn.f32 	%f325, %f676, %f680, %f665;
	fma.rn.f32 	%f326, %f676, %f681, %f666;
	fma.rn.f32 	%f327, %f677, %f680, %f667;
	fma.rn.f32 	%f328, %f677, %f681, %f668;
	fma.rn.f32 	%f329, %f678, %f680, %f669;
	fma.rn.f32 	%f330, %f678, %f681, %f670;
	fma.rn.f32 	%f331, %f679, %f680, %f671;
	fma.rn.f32 	%f332, %f679, %f681, %f672;
	bar.sync 	0;
	@%p25 bra 	$L__BB0_27;
	mul.lo.s32 	%r193, %r246, 25088;
	add.s32 	%r194, %r42, %r193;
	mul.wide.s32 	%rd37, %r194, 4;
	add.s64 	%rd38, %rd1, %rd37;
	ld.global.nc.f32 	%f682, [%rd38];
	st.shared.f32 	[%r27], %f682;
	add.s32 	%r195, %r43, %r193;
	mul.wide.s32 	%rd39, %r195, 4;
	add.s64 	%rd40, %rd1, %rd39;
	ld.global.nc.f32 	%f683, [%rd40];
	st.shared.f32 	[%r27+4], %f683;
$L__BB0_27:
	setp.gt.u32 	%p26, %r78, 8;
	ld.global.nc.f32 	%f684, [%rd5+24];
	st.shared.f32 	[%r30], %f684;
	ld.global.nc.f32 	%f685, [%rd5+60];
	st.shared.f32 	[%r30+4], %f685;
	ld.global.nc.f32 	%f686, [%rd5+2328];
	st.shared.f32 	[%r30+8], %f686;
	ld.global.nc.f32 	%f687, [%rd5+2364];
	st.shared.f32 	[%r30+12], %f687;
	ld.global.nc.f32 	%f688, [%rd5+4632];
	st.shared.f32 	[%r30+16], %f688;
	ld.global.nc.f32 	%f689, [%rd5+4668];
	st.shared.f32 	[%r30+20], %f689;
	ld.global.nc.f32 	%f690, [%rd5+6936];
	st.shared.f32 	[%r30+24], %f690;
	ld.global.nc.f32 	%f691, [%rd5+6972];
	st.shared.f32 	[%r30+28], %f691;
	bar.sync 	0;
	ld.shared.f32 	%f692, [_ZZ28bgemm_0_conv2d_0_fused_bfuseE3SU_];
	ld.shared.f32 	%f693, [%r31];
	fma.rn.f32 	%f694, %f692, %f693, %f313;
	ld.shared.f32 	%f695, [%r31+256];
	fma.rn.f32 	%f696, %f692, %f695, %f314;
	ld.shared.f32 	%f697, [_ZZ28bgemm_0_conv2d_0_fused_bfuseE3SU_+8];
	fma.rn.f32 	%f698, %f697, %f693, %f315;
	fma.rn.f32 	%f699, %f697, %f695, %f316;
	ld.shared.f32 	%f700, [_ZZ28bgemm_0_conv2d_0_fused_bfuseE3SU_+16];
	fma.rn.f32 	%f701, %f700, %f693, %f317;
	fma.rn.f32 	%f702, %f700, %f695, %f318;
	ld.shared.f32 	%f703, [_ZZ28bgemm_0_conv2d_0_fused_bfuseE3SU_+24];
	fma.rn.f32 	%f704, %f703, %f693, %f319;
	fma.rn.f32 	%f705, %f703, %f695, %f320;
	ld.shared.f32 	%f706, [_ZZ28bgemm_0_conv2d_0_fused_bfuseE3SU_+32];
	fma.rn.f32 	%f707, %f706, %f693, %f321;
	fma.rn.f32 	%f708, %f706, %f695, %f322;
	ld.shared.f32 	%f709, [%r31+8];
	fma.rn.f32 	%f710, %f692, %f709, %f323;
	ld.shared.f32 	%f711, [%r31+264];
	fma.rn.f32 	%f712, %f692, %f711, %f324;
	fma.rn.f32 	%f713, %f697, %f709, %f325;
	fma.rn.f32 	%f714, %f697, %f711, %f326;
	fma.rn.f32 	%f715, %f700, %f709, %f327;
	fma.rn.f32 	%f716, %f700, %f711, %f328;
	fma.rn.f32 	%f717, %f703, %f709, %f329;
	fma.rn.f32 	%f718, %f703, %f711, %f330;
	fma.rn.f32 	%f719, %f706, %f709, %f331;
	fma.rn.f32 	%f720, %f706, %f711, %f332;
	ld.shared.f32 	%f721, [_ZZ28bgemm_0_conv2d_0_fused_bfuseE3SU_+36];
	ld.shared.f32 	%f722, [%r31+4];
	fma.rn.f32 	%f333, %f721, %f722, %f694;
	ld.shared.f32 	%f723, [%r31+260];
	fma.rn.f32 	%f334, %f721, %f723, %f696;
	ld.shared.f32 	%f724, [_ZZ28bgemm_0_conv2d_0_fused_bfuseE3SU_+44];
	fma.rn.f32 	%f335, %f724, %f722, %f698;
	fma.rn.f32 	%f336, %f724, %f723, %f699;
	ld.shared.f32 	%f725, [_ZZ28bgemm_0_conv2d_0_fused_bfuseE3SU_+52];
	fma.rn.f32 	%f337, %f725, %f722, %f701;
	fma.rn.f32 	%f338, %f725, %f723, %f702;
	ld.shared.f32 	%f726, [_ZZ28bgemm_0_conv2d_0_fused_bfuseE3SU_+60];
	fma.rn.f32 	%f339, %f726, %f722, %f704;
	fma.rn.f32 	%f340, %f726, %f723, %f705;
	ld.shared.f32 	%f727, [_ZZ28bgemm_0_conv2d_0_fused_bfuseE3SU_+68];
	fma.rn.f32 	%f341, %f727, %f722, %f707;
	fma.rn.f32 	%f342, %f727, %f723, %f708;
	ld.shared.f32 	%f728, [%r31+12];
	fma.rn.f32 	%f343, %f721, %f728, %f710;
	ld.shared.f32 	%f729, [%r31+268];
	fma.rn.f32 	%f344, %f721, %f729, %f712;
	fma.rn.f32 	%f345, %f724, %f728, %f713;
	fma.rn.f32 	%f346, %f724, %f729, %f714;
	fma.rn.f32 	%f347, %f725, %f728, %f715;
	fma.rn.f32 	%f348, %f725, %f729, %f716;
	fma.rn.f32 	%f349, %f726, %f728, %f717;
	fma.rn.f32 	%f350, %f726, %f729, %f718;
	fma.rn.f32 	%f351, %f727, %f728, %f719;
	fma.rn.f32 	%f352, %f727, %f729, %f720;
	bar.sync 	0;
	@%p26 bra 	$L__BB0_29;
	mul.lo.s32 	%r196, %r246, 25088;
	add.s32 	%r197, %r44, %r196;
	mul.wide.s32 	%rd41, %r197, 4;
	add.s64 	%rd42, %rd1, %rd41;
	ld.global.nc.f32 	%f730, [%rd42];
	st.shared.f32 	[%r27], %f730;
	add.s32 	%r198, %r45, %r196;
	mul.wide.s32 	%rd43, %r198, 4;
	add.s64 	%rd44, %rd1, %rd43;
	ld.global.nc.f32 	%f731, [%rd44];
	st.shared.f32 	[%r27+4], %f731;
$L__BB0_29:
	setp.gt.u32 	%p27, %r78, 8;
	ld.global.nc.f32 	%f732, [%rd5+28];
	st.shared.f32 	[%r30], %f732;
	ld.global.nc.f32 	%f733, [%rd5+64];
	st.shared.f32 	[%r30+4], %f733;
	ld.global.nc.f32 	%f734, [%rd5+2332];
	st.shared.f32 	[%r30+8], %f734;
	ld.global.nc.f32 	%f735, [%rd5+2368];
	st.shared.f32 	[%r30+12], %f735;
	ld.global.nc.f32 	%f736, [%rd5+4636];
	st.shared.f32 	[%r30+16], %f736;
	ld.global.nc.f32 	%f737, [%rd5+4672];
	st.shared.f32 	[%r30+20], %f737;
	ld.global.nc.f32 	%f738, [%rd5+6940];
	st.shared.f32 	[%r30+24], %f738;
	ld.global.nc.f32 	%f739, [%rd5+6976];
	st.shared.f32 	[%r30+28], %f739;
	bar.sync 	0;
	ld.shared.f32 	%f740, [_ZZ28bgemm_0_conv2d_0_fused_bfuseE3SU_];
	ld.shared.f32 	%f741, [%r31];
	fma.rn.f32 	%f742, %f740, %f741, %f333;
	ld.shared.f32 	%f743, [%r31+256];
	fma.rn.f32 	%f744, %f740, %f743, %f334;
	ld.shared.f32 	%f745, [_ZZ28bgemm_0_conv2d_0_fused_bfuseE3SU_+8];
	fma.rn.f32 	%f746, %f745, %f741, %f335;
	fma.rn.f32 	%f747, %f745, %f743, %f336;
	ld.shared.f32 	%f748, [_ZZ28bgemm_0_conv2d_0_fused_bfuseE3SU_+16];
	fma.rn.f32 	%f749, %f748, %f741, %f337;
	fma.rn.f32 	%f750, %f748, %f743, %f338;
	ld.shared.f32 	%f751, [_ZZ28bgemm_0_conv2d_0_fused_bfuseE3SU_+24];
	fma.rn.f32 	%f752, %f751, %f741, %f339;
	fma.rn.f32 	%f753, %f751, %f743, %f340;
	ld.shared.f32 	%f754, [_ZZ28bgemm_0_conv2d_0_fused_bfuseE3SU_+32];
	fma.rn.f32 	%f755, %f754, %f741, %f341;
	fma.rn.f32 	%f756, %f754, %f743, %f342;
	ld.shared.f32 	%f757, [%r31+8];
	fma.rn.f32 	%f758, %f740, %f757, %f343;
	ld.shared.f32 	%f759, [%r31+264];
	fma.rn.f32 	%f760, %f740, %f759, %f344;
	fma.rn.f32 	%f761, %f745, %f757, %f345;
	fma.rn.f32 	%f762, %f745, %f759, %f346;
	fma.rn.f32 	%f763, %f748, %f757, %f347;
	fma.rn.f32 	%f764, %f748, %f759, %f348;
	fma.rn.f32 	%f765, %f751, %f757, %f349;
	fma.rn.f32 	%f766, %f751, %f759, %f350;
	fma.rn.f32 	%f767, %f754, %f757, %f351;
	fma.rn.f32 	%f768, %f754, %f759, %f352;
	ld.shared.f32 	%f769, [_ZZ28bgemm_0_conv2d_0_fused_bfuseE3SU_+36];
	ld.shared.f32 	%f770, [%r31+4];
	fma.rn.f32 	%f353, %f769, %f770, %f742;
	ld.shared.f32 	%f771, [%r31+260];
	fma.rn.f32 	%f354, %f769, %f771, %f744;
	ld.shared.f32 	%f772, [_ZZ28bgemm_0_conv2d_0_fused_bfuseE3SU_+44];
	fma.rn.f32 	%f355, %f772, %f770, %f746;
	fma.rn.f32 	%f356, %f772, %f771, %f747;
	ld.shared.f32 	%f773, [_ZZ28bgemm_0_conv2d_0_fused_bfuseE3SU_+52];
	fma.rn.f32 	%f357, %f773, %f770, %f749;
	fma.rn.f32 	%f358, %f773, %f771, %f750;
	ld.shared.f32 	%f774, [_ZZ28bgemm_0_conv2d_0_fused_bfuseE3SU_+60];
	fma.rn.f32 	%f359, %f774, %f770, %f752;
	fma.rn.f32 	%f360, %f774, %f771, %f753;
	ld.shared.f32 	%f775, [_ZZ28bgemm_0_conv2d_0_fused_bfuseE3SU_+68];
	fma.rn.f32 	%f361, %f775, %f770, %f755;
	fma.rn.f32 	%f362, %f775, %f771, %f756;
	ld.shared.f32 	%f776, [%r31+12];
	fma.rn.f32 	%f363, %f769, %f776, %f758;
	ld.shared.f32 	%f777, [%r31+268];
	fma.rn.f32 	%f364, %f769, %f777, %f760;
	fma.rn.f32 	%f365, %f772, %f776, %f761;
	fma.rn.f32 	%f366, %f772, %f777, %f762;
	fma.rn.f32 	%f367, %f773, %f776, %f763;
	fma.rn.f32 	%f368, %f773, %f777, %f764;
	fma.rn.f32 	%f369, %f774, %f776, %f765;
	fma.rn.f32 	%f370, %f774, %f777, %f766;
	fma.rn.f32 	%f371, %f775, %f776, %f767;
	fma.rn.f32 	%f372, %f775, %f777, %f768;
	bar.sync 	0;
	@%p27 bra 	$L__BB0_31;
	mul.lo.s32 	%r199, %r246, 25088;
	add.s32 	%r200, %r46, %r199;
	mul.wide.s32 	%rd45, %r200, 4;
	add.s64 	%rd46, %rd1, %rd45;
	ld.global.nc.f32 	%f778, [%rd46];
	st.shared.f32 	[%r27], %f778;
	add.s32 	%r201, %r47, %r199;
	mul.wide.s32 	%rd47, %r201, 4;
	add.s64 	%rd48, %rd1, %rd47;
	ld.global.nc.f32 	%f779, [%rd48];
	st.shared.f32 	[%r27+4], %f779;
$L__BB0_31:
	ld.global.nc.f32 	%f780, [%rd5+32];
	st.shared.f32 	[%r30], %f780;
	ld.global.nc.f32 	%f781, [%rd5+68];
	st.shared.f32 	[%r30+4], %f781;
	ld.global.nc.f32 	%f782, [%rd5+2336];
	st.shared.f32 	[%r30+8], %f782;
	ld.global.nc.f32 	%f783, [%rd5+2372];
	st.shared.f32 	[%r30+12], %f783;
	ld.global.nc.f32 	%f784, [%rd5+4640];
	st.shared.f32 	[%r30+16], %f784;
	ld.global.nc.f32 	%f785, [%rd5+4676];
	st.shared.f32 	[%r30+20], %f785;
	ld.global.nc.f32 	%f786, [%rd5+6944];
	st.shared.f32 	[%r30+24], %f786;
	ld.global.nc.f32 	%f787, [%rd5+6980];
	st.shared.f32 	[%r30+28], %f787;
	bar.sync 	0;
	ld.shared.f32 	%f788, [_ZZ28bgemm_0_conv2d_0_fused_bfuseE3SU_];
	ld.shared.f32 	%f789, [%r31];
	fma.rn.f32 	%f790, %f788, %f789, %f353;
	ld.shared.f32 	%f791, [%r31+256];
	fma.rn.f32 	%f792, %f788, %f791, %f354;
	ld.shared.f32 	%f793, [_ZZ28bgemm_0_conv2d_0_fused_bfuseE3SU_+8];
	fma.rn.f32 	%f794, %f793, %f789, %f355;
	fma.rn.f32 	%f795, %f793, %f791, %f356;
	ld.shared.f32 	%f796, [_ZZ28bgemm_0_conv2d_0_fused_bfuseE3SU_+16];
	fma.rn.f32 	%f797, %f796, %f789, %f357;
	fma.rn.f32 	%f798, %f796, %f791, %f358;
	ld.shared.f32 	%f799, [_ZZ28bgemm_0_conv2d_0_fused_bfuseE3SU_+24];
	fma.rn.f32 	%f800, %f799, %f789, %f359;
	fma.rn.f32 	%f801, %f799, %f791, %f360;
	ld.shared.f32 	%f802, [_ZZ28bgemm_0_conv2d_0_fused_bfuseE3SU_+32];
	fma.rn.f32 	%f803, %f802, %f789, %f361;
	fma.rn.f32 	%f804, %f802, %f791, %f362;
	ld.shared.f32 	%f805, [%r31+8];
	fma.rn.f32 	%f806, %f788, %f805, %f363;
	ld.shared.f32 	%f807, [%r31+264];
	fma.rn.f32 	%f808, %f788, %f807, %f364;
	fma.rn.f32 	%f809, %f793, %f805, %f365;
	fma.rn.f32 	%f810, %f793, %f807, %f366;
	fma.rn.f32 	%f811, %f796, %f805, %f367;
	fma.rn.f32 	%f812, %f796, %f807, %f368;
	fma.rn.f32 	%f813, %f799, %f805, %f369;
	fma.rn.f32 	%f814, %f799, %f807, %f370;
	fma.rn.f32 	%f815, %f802, %f805, %f371;
	fma.rn.f32 	%f816, %f802, %f807, %f372;
	ld.shared.f32 	%f817, [_ZZ28bgemm_0_conv2d_0_fused_bfuseE3SU_+36];
	ld.shared.f32 	%f818, [%r31+4];
	fma.rn.f32 	%f987, %f817, %f818, %f790;
	ld.shared.f32 	%f819, [%r31+260];
	fma.rn.f32 	%f997, %f817, %f819, %f792;
	ld.shared.f32 	%f820, [_ZZ28bgemm_0_conv2d_0_fused_bfuseE3SU_+44];
	fma.rn.f32 	%f989, %f820, %f818, %f794;
	fma.rn.f32 	%f999, %f820, %f819, %f795;
	ld.shared.f32 	%f821, [_ZZ28bgemm_0_conv2d_0_fused_bfuseE3SU_+52];
	fma.rn.f32 	%f991, %f821, %f818, %f797;
	fma.rn.f32 	%f1001, %f821, %f819, %f798;
	ld.shared.f32 	%f822, [_ZZ28bgemm_0_conv2d_0_fused_bfuseE3SU_+60];
	fma.rn.f32 	%f993, %f822, %f818, %f800;
	fma.rn.f32 	%f1003, %f822, %f819, %f801;
	ld.shared.f32 	%f823, [_ZZ28bgemm_0_conv2d_0_fused_bfuseE3SU_+68];
	fma.rn.f32 	%f995, %f823, %f818, %f803;
	fma.rn.f32 	%f1005, %f823, %f819, %f804;
	ld.shared.f32 	%f824, [%r31+12];
	fma.rn.f32 	%f988, %f817, %f824, %f806;
	ld.shared.f32 	%f825, [%r31+268];
	fma.rn.f32 	%f998, %f817, %f825, %f808;
	fma.rn.f32 	%f990, %f820, %f824, %f809;
	fma.rn.f32 	%f1000, %f820, %f825, %f810;
	fma.rn.f32 	%f992, %f821, %f824, %f811;
	fma.rn.f32 	%f1002, %f821, %f825, %f812;
	fma.rn.f32 	%f994, %f822, %f824, %f813;
	fma.rn.f32 	%f1004, %f822, %f825, %f814;
	fma.rn.f32 	%f996, %f823, %f824, %f815;
	fma.rn.f32 	%f1006, %f823, %f825, %f816;
	add.s32 	%r246, %r246, 1;
	setp.ne.s32 	%p28, %r246, 32;
	@%p28 bra 	$L__BB0_13;
	mad.lo.s32 	%r202, %r78, 6050, %r10;
	mad.lo.s32 	%r203, %r11, 275, %r202;
	mad.lo.s32 	%r204, %r12, 193600, %r203;
	cvta.to.global.u64 	%rd49, %rd9;
	mul.wide.s32 	%rd50, %r204, 4;
	add.s64 	%rd51, %rd49, %rd50;
	st.global.f32 	[%rd51], %f987;
	st.global.f32 	[%rd51+387200], %f997;
	st.global.f32 	[%rd51+220], %f989;
	st.global.f32 	[%rd51+387420], %f999;
	st.global.f32 	[%rd51+440], %f991;
	st.global.f32 	[%rd51+387640], %f1001;
	st.global.f32 	[%rd51+660], %f993;
	st.global.f32 	[%rd51+387860], %f1003;
	st.global.f32 	[%rd51+880], %f995;
	st.global.f32 	[%rd51+388080], %f1005;
	st.global.f32 	[%rd51+12100], %f988;
	st.global.f32 	[%rd51+399300], %f998;
	st.global.f32 	[%rd51+12320], %f990;
	st.global.f32 	[%rd51+399520], %f1000;
	st.global.f32 	[%rd51+12540], %f992;
	st.global.f32 	[%rd51+399740], %f1002;
	st.global.f32 	[%rd51+12760], %f994;
	st.global.f32 	[%rd51+399960], %f1004;
	st.global.f32 	[%rd51+12980], %f996;
	st.global.f32 	[%rd51+400180], %f1006;
$L__BB0_33:
	ret;

}


// ===== COMPILED SASS (sm_100) =====

	.target	sm_100

	.elftype	@"ET_EXEC"


//--------------------- .note.nv.tkinfo           --------------------------
	.section	.note.nv.tkinfo,"",@"SHT_NOTE"
	.sectionflags	@"SHF_NOTE_NV_TKINFO"
	.tkinfo
        /*0018*/ 	.word	0x00000002
        /*0030*/ 	.string	""
        /*0030*/ 	.string	"ptxas"
        /*0030*/ 	.string	"Cuda compilation tools, release 13.0, V13.0.88"
        /*0030*/ 	.string	"Build cuda_13.0.r13.0/compiler.36424714_0"
        /*0030*/ 	.string	"-arch sm_100 -m 64 "



//--------------------- .note.nv.cuinfo           --------------------------
	.section	.note.nv.cuinfo,"",@"SHT_NOTE"
	.sectionflags	@"SHF_NOTE_NV_CUINFO"
        /*0018*/ 	.short	0x0002
        /*001a*/ 	.short	0x0064
        /*001c*/ 	.short	0x0082
	.zero		2


//--------------------- .nv.info                  --------------------------
	.section	.nv.info,"",@"SHT_CUDA_INFO"
	.align	4


	//----- nvinfo : EIATTR_REGCOUNT
	.align		4
        /*0000*/ 	.byte	0x04, 0x2f
        /*0002*/ 	.short	(.L_1 - .L_0)
	.align		4
.L_0:
        /*0004*/ 	.word	index@(bgemm_0_conv2d_0_fused_bfuse)
        /*0008*/ 	.word	0x00000060


	//----- nvinfo : EIATTR_FRAME_SIZE
	.align		4
.L_1:
        /*000c*/ 	.byte	0x04, 0x11
        /*000e*/ 	.short	(.L_3 - .L_2)
	.align		4
.L_2:
        /*0010*/ 	.word	index@(bgemm_0_conv2d_0_fused_bfuse)
        /*0014*/ 	.word	0x00000010


	//----- nvinfo : EIATTR_MIN_STACK_SIZE
	.align		4
.L_3:
        /*0018*/ 	.byte	0x04, 0x12
        /*001a*/ 	.short	(.L_5 - .L_4)
	.align		4
.L_4:
        /*001c*/ 	.word	index@(bgemm_0_conv2d_0_fused_bfuse)
        /*0020*/ 	.word	0x00000010
.L_5:


//--------------------- .nv.compat                --------------------------
	.section	.nv.compat,"",@"SHT_CUDA_COMPAT_INFO"
	.align	4
        /*0000*/ 	.byte	0x02, 0x09, 0x00, 0x00, 0x02, 0x02, 0x01, 0x00, 0x02, 0x05, 0x05, 0x00, 0x03, 0x07, 0x01, 0x01
        /*0010*/ 	.byte	0x02, 0x03, 0x00, 0x00, 0x02, 0x06, 0x01, 0x00, 0x04, 0x0b, 0x08, 0x00, 0x09, 0x00, 0x00, 0x00
        /*0020*/ 	.byte	0x00, 0x00, 0x00, 0x00


//--------------------- .nv.info.bgemm_0_conv2d_0_fused_bfuse --------------------------
	.section	.nv.info.bgemm_0_conv2d_0_fused_bfuse,"",@"SHT_CUDA_INFO"
	.sectionflags	@""
	.align	4


	//----- nvinfo : EIATTR_CUDA_API_VERSION
	.align		4
        /*0000*/ 	.byte	0x04, 0x37
        /*0002*/ 	.short	(.L_7 - .L_6)
.L_6:
        /*0004*/ 	.word	0x00000082


	//----- nvinfo : EIATTR_KPARAM_INFO
	.align		4
.L_7:
        /*0008*/ 	.byte	0x04, 0x17
        /*000a*/ 	.short	(.L_9 - .L_8)
.L_8:
        /*000c*/ 	.word	0x00000000
        /*0010*/ 	.short	0x0005
        /*0012*/ 	.short	0x0028
        /*0014*/ 	.byte	0x00, 0xf5, 0x21, 0x00


	//----- nvinfo : EIATTR_KPARAM_INFO
	.align		4
.L_9:
        /*0018*/ 	.byte	0x04, 0x17
        /*001a*/ 	.short	(.L_11 - .L_10)
.L_10:
        /*001c*/ 	.word	0x00000000
        /*0020*/ 	.short	0x0004
        /*0022*/ 	.short	0x0020
        /*0024*/ 	.byte	0x00, 0xf5, 0x21, 0x00


	//----- nvinfo : EIATTR_KPARAM_INFO
	.align		4
.L_11:
        /*0028*/ 	.byte	0x04, 0x17
        /*002a*/ 	.short	(.L_13 - .L_12)
.L_12:
        /*002c*/ 	.word	0x00000000
        /*0030*/ 	.short	0x0003
        /*0032*/ 	.short	0x0018
        /*0034*/ 	.byte	0x00, 0xf5, 0x21, 0x00


	//----- nvinfo : EIATTR_KPARAM_INFO
	.align		4
.L_13:
        /*0038*/ 	.byte	0x04, 0x17
        /*003a*/ 	.short	(.L_15 - .L_14)
.L_14:
        /*003c*/ 	.word	0x00000000
        /*0040*/ 	.short	0x0002
        /*0042*/ 	.short	0x0010
        /*0044*/ 	.byte	0x00, 0xf5, 0x21, 0x00


	//----- nvinfo : EIATTR_KPARAM_INFO
	.align		4
.L_15:
        /*0048*/ 	.byte	0x04, 0x17
        /*004a*/ 	.short	(.L_17 - .L_16)
.L_16:
        /*004c*/ 	.word	0x00000000
        /*0050*/ 	.short	0x0001
        /*0052*/ 	.short	0x0008
        /*0054*/ 	.byte	0x00, 0xf5, 0x21, 0x00


	//----- nvinfo : EIATTR_KPARAM_INFO
	.align		4
.L_17:
        /*0058*/ 	.byte	0x04, 0x17
        /*005a*/ 	.short	(.L_19 - .L_18)
.L_18:
        /*005c*/ 	.word	0x00000000
        /*0060*/ 	.short	0x0000
        /*0062*/ 	.short	0x0000
        /*0064*/ 	.byte	0x00, 0xf5, 0x21, 0x00


	//----- nvinfo : EIATTR_SPARSE_MMA_MASK
	.align		4
.L_19:
        /*0068*/ 	.byte	0x03, 0x50
        /*006a*/ 	.short	0x0000


	//----- nvinfo : EIATTR_MAXREG_COUNT
	.align		4
        /*006c*/ 	.byte	0x03, 0x1b
        /*006e*/ 	.short	0x00ff


	//----- nvinfo : EIATTR_NUM_BARRIERS
	.align		4
        /*0070*/ 	.byte	0x02, 0x4c
        /*0072*/ 	.byte	0x01
	.zero		1


	//----- nvinfo : EIATTR_ANNOTATIONS
	.align		4
        /*0074*/ 	.byte	0x04, 0x55
        /*0076*/ 	.short	(.L_21 - .L_20)


	//   ....[0]....
.L_20:
        /*0078*/ 	.word	0x00000001
        /*007c*/ 	.byte	0xe0, 0x1d, 0x00, 0x00, 0x01, 0x00, 0x00, 0x00, 0x10, 0x1e, 0x00, 0x00, 0x01, 0x00, 0x00, 0x00
        /*008c*/ 	.byte	0x50, 0x1e, 0x00, 0x00, 0x01, 0x00, 0x00, 0x00, 0x10, 0x20, 0x00, 0x00, 0x01, 0x00, 0x00, 0x00
        /*009c*/ 	.byte	0x20, 0x20, 0x00, 0x00, 0x01, 0x00, 0x00, 0x00, 0x30, 0x20, 0x00, 0x00


	//----- nvinfo : EIATTR_MERCURY_ISA_VERSION
	.align		4
.L_21:
        /*00a8*/ 	.byte	0x03, 0x5f
        /*00aa*/ 	.short	0x0101


	//----- nvinfo : EIATTR_UNUSED_LOAD_BYTE_OFFSET
	.align		4
        /*00ac*/ 	.byte	0x04, 0x44
        /*00ae*/ 	.short	(.L_23 - .L_22)


	//   ....[0]....
.L_22:
        /*00b0*/ 	.word	0x00002510
        /*00b4*/ 	.word	0x0000f0ff


	//   ....[1]....
        /*00b8*/ 	.word	0x00002840
        /*00bc*/ 	.word	0x0000f0ff


	//   ....[2]....
        /*00c0*/ 	.word	0x00002a00
        /*00c4*/ 	.word	0x0000f0ff


	//   ....[3]....
        /*00c8*/ 	.word	0x00003230
        /*00cc*/ 	.word	0x0000f0ff


	//   ....[4]....
        /*00d0*/ 	.word	0x00003610
        /*00d4*/ 	.word	0x0000f0ff


	//   ....[5]....
        /*00d8*/ 	.word	0x00003720
        /*00dc*/ 	.word	0x0000f0ff


	//   ....[6]....
        /*00e0*/ 	.word	0x00003fe0
        /*00e4*/ 	.word	0x0000f0ff


	//   ....[7]....
        /*00e8*/ 	.word	0x000042d0
        /*00ec*/ 	.word	0x0000f0ff


	//   ....[8]....
        /*00f0*/ 	.word	0x00004580
        /*00f4*/ 	.word	0x0000f0ff


	//----- nvinfo : EIATTR_VRC_CTA_INIT_COUNT
	.align		4
.L_23:
        /*00f8*/ 	.byte	0x02, 0x4a
	.zero		1
	.zero		1


	//----- nvinfo : EIATTR_EXIT_INSTR_OFFSETS
	.align		4
        /*00fc*/ 	.byte	0x04, 0x1c
        /*00fe*/ 	.short	(.L_25 - .L_24)


	//   ....[0]....
.L_24:
        /*0100*/ 	.word	0x00001810


	//   ....[1]....
        /*0104*/ 	.word	0x00001830


	//   ....[2]....
        /*0108*/ 	.word	0x00004ba0


	//----- nvinfo : EIATTR_MAX_THREADS
	.align		4
.L_25:
        /*010c*/ 	.byte	0x04, 0x05
        /*010e*/ 	.short	(.L_27 - .L_26)
.L_26:
        /*0110*/ 	.word	0x00000040
        /*0114*/ 	.word	0x00000001
        /*0118*/ 	.word	0x00000001


	//----- nvinfo : EIATTR_CBANK_PARAM_SIZE
	.align		4
.L_27:
        /*011c*/ 	.byte	0x03, 0x19
        /*011e*/ 	.short	0x0030


	//----- nvinfo : EIATTR_PARAM_CBANK
	.align		4
        /*0120*/ 	.byte	0x04, 0x0a
        /*0122*/ 	.short	(.L_29 - .L_28)
	.align		4
.L_28:
        /*0124*/ 	.word	index@(.nv.constant0.bgemm_0_conv2d_0_fused_bfuse)
        /*0128*/ 	.short	0x0380
        /*012a*/ 	.short	0x0030


	//----- nvinfo : EIATTR_SW_WAR
	.align		4
.L_29:
        /*012c*/ 	.byte	0x04, 0x36
        /*012e*/ 	.short	(.L_31 - .L_30)
.L_30:
        /*0130*/ 	.word	0x00000008
.L_31:


//--------------------- .nv.callgraph             --------------------------
	.section	.nv.callgraph,"",@"SHT_CUDA_CALLGRAPH"
	.align	4
	.sectionentsize	8
	.align		4
        /*0000*/ 	.word	0x00000000
	.align		4
        /*0004*/ 	.word	0xffffffff
	.align		4
        /*0008*/ 	.word	0x00000000
	.align		4
        /*000c*/ 	.word	0xfffffffe
	.align		4
        /*0010*/ 	.word	0x00000000
	.align		4
        /*0014*/ 	.word	0xfffffffd
	.align		4
        /*0018*/ 	.word	0x00000000
	.align		4
        /*001c*/ 	.word	0xfffffffc


//--------------------- .text.bgemm_0_conv2d_0_fused_bfuse --------------------------
	.section	.text.bgemm_0_conv2d_0_fused_bfuse,"ax",@progbits
	.align	128
        .global         bgemm_0_conv2d_0_fused_bfuse
        .type           bgemm_0_conv2d_0_fused_bfuse,@function
        .size           bgemm_0_conv2d_0_fused_bfuse,(.L_x_7 - bgemm_0_conv2d_0_fused_bfuse)
        .other          bgemm_0_conv2d_0_fused_bfuse,@"STO_CUDA_ENTRY STV_DEFAULT"
bgemm_0_conv2d_0_fused_bfuse:
.text.bgemm_0_conv2d_0_fused_bfuse:
[----:B------:R-:W0:Y:S08]  /*0000*/  LDC R1, c[0x0][0x37c] ;  /* 0x0000df00ff017b82 */ /* 0x000e300000000800 */
[----:B------:R-:W1:Y:S01]  /*0010*/  S2UR UR6, SR_CTAID.X ;  /* 0x00000000000679c3 */ /* 0x000e620000002500 */
[----:B0-----:R-:W-:Y:S01]  /*0020*/  IADD3 R1, PT, PT, R1, -0x10, RZ ;  /* 0xfffffff001017810 */ /* 0x001fe20007ffe0ff */
[----:B-1----:R-:W-:-:S09]  /*0030*/  UISETP.GT.U32.AND UP0, UPT, UR6, 0x4ffff, UPT ;  /* 0x0004ffff0600788c */ /* 0x002fd2000bf04070 */
[----:B------:R-:W-:Y:S05]  /*0040*/  BRA.U UP0, `(.L_x_0) ;  /* 0x0000000100547547 */ /* 0x000fea000b800000 */
[----:B------:R-:W-:-:S04]  /*0050*/  UIMAD.WIDE.U32 UR4, UR6, 0x66666667, URZ ;  /* 0x66666667060478a5 */ /* 0x000fc8000f8e00ff */
[----:B------:R-:W-:-:S04]  /*0060*/  USHF.R.U32.HI UR7, URZ, 0x1, UR5 ;  /* 0x00000001ff077899 */ /* 0x000fc80008011605 */
[----:B------:R-:W-:Y:S02]  /*0070*/  UIMAD UR4, UR7, -0x5, UR6 ;  /* 0xfffffffb070478a4 */ /* 0x000fe4000f8e0206 */
[----:B------:R-:W-:-:S04]  /*0080*/  MOV R9, UR7 ;  /* 0x0000000700097c02 */ /* 0x000fc80008000f00 */
[----:B------:R-:W-:-:S13]  /*0090*/  ISETP.NE.AND P2, PT, RZ, UR4, PT ;  /* 0x00000004ff007c0c */ /* 0x000fda000bf45270 */
[----:B------:R-:W-:Y:S02]  /*00a0*/  @!P2 PLOP3.LUT P0, PT, PT, PT, PT, 0x8, 0x80 ;  /* 0x000000000080a81c */ /* 0x000fe40003f0e170 */
[----:B------:R-:W-:Y:S02]  /*00b0*/  @!P2 PLOP3.LUT P1, PT, PT, PT, PT, 0x80, 0x8 ;  /* 0x000000000008a81c */ /* 0x000fe40003f2f070 */
[----:B------:R-:W-:Y:S02]  /*00c0*/  @!P2 MOV R0, 0x8 ;  /* 0x000000080000a802 */ /* 0x000fe40000000f00 */
[----:B------:R-:W-:Y:S02]  /*00d0*/  @!P2 MOV R6, 0x8 ;  /* 0x000000080006a802 */ /* 0x000fe40000000f00 */
[----:B------:R-:W-:Y:S01]  /*00e0*/  @!P2 MOV R8, 0x8 ;  /* 0x000000080008a802 */ /* 0x000fe20000000f00 */
[----:B------:R-:W-:Y:S06]  /*00f0*/  @!P2 BRA `(.L_x_1) ;  /* 0x000000000044a947 */ /* 0x000fec0003800000 */
[----:B------:R-:W-:Y:S01]  /*0100*/  USHF.L.U32 UR5, UR5, 0x1, URZ ;  /* 0x0000000105057899 */ /* 0x000fe200080006ff */
[----:B------:R-:W-:Y:S01]  /*0110*/  HFMA2 R8, -RZ, RZ, 0, 3.278255462646484375e-06 ;  /* 0x00000037ff087431 */ /* 0x000fe200000001ff */
[----:B------:R-:W-:Y:S01]  /*0120*/  PLOP3.LUT P0, PT, PT, PT, PT, 0x80, 0x8 ;  /* 0x000000000008781c */ /* 0x000fe20003f0f070 */
[----:B------:R-:W-:Y:S01]  /*0130*/  HFMA2 R0, -RZ, RZ, 0, 5.9604644775390625e-08 ;  /* 0x00000001ff007431 */ /* 0x000fe200000001ff */
[----:B------:R-:W-:Y:S01]  /*0140*/  ULOP3.LUT UR5, UR5, 0x7ffffffc, URZ, 0xc0, !UPT ;  /* 0x7ffffffc05057892 */ /* 0x000fe2000f8ec0ff */
[----:B------:R-:W-:Y:S02]  /*0150*/  PLOP3.LUT P1, PT, PT, PT, PT, 0x8, 0x80 ;  /* 0x000000000080781c */ /* 0x000fe40003f2e170 */
[----:B------:R-:W-:Y:S01]  /*0160*/  MOV R6, 0xb ;  /* 0x0000000b00067802 */ /* 0x000fe20000000f00 */
[----:B------:R-:W-:-:S06]  /*0170*/  UIADD3 UR5, UPT, UPT, UR4, -0x1, UR5 ;  /* 0xffffffff04057890 */ /* 0x000fcc000fffe005 */
[----:B------:R-:W-:Y:S01]  /*0180*/  MOV R9, UR5 ;  /* 0x0000000500097c02 */ /* 0x000fe20008000f00 */
[----:B------:R-:W-:Y:S06]  /*0190*/  BRA `(.L_x_1) ;  /* 0x00000000001c7947 */ /* 0x000fec0003800000 */
.L_x_0:
[----:B------:R-:W-:Y:S01]  /*01a0*/  UIADD3 UR4, UPT, UPT, UR6, -0x10000, URZ ;  /* 0xffff000006047890 */ /* 0x000fe2000fffe0ff */
[----:B------:R-:W-:Y:S01]  /*01b0*/  HFMA2 R8, -RZ, RZ, 0, 3.278255462646484375e-06 ;  /* 0x00000037ff087431 */ /* 0x000fe200000001ff */
[----:B------:R-:W-:Y:S01]  /*01c0*/  PLOP3.LUT P0, PT, PT, PT, PT, 0x80, 0x8 ;  /* 0x000000000008781c */ /* 0x000fe20003f0f070 */
[----:B------:R-:W-:Y:S01]  /*01d0*/  HFMA2 R0, -RZ, RZ, 0, 5.9604644775390625e-08 ;  /* 0x00000001ff007431 */ /* 0x000fe200000001ff */
[----:B------:R-:W-:Y:S02]  /*01e0*/  PLOP3.LUT P1, PT, PT, PT, PT, 0x8, 0x80 ;  /* 0x000000000080781c */ /* 0x000fe40003f2e170 */
[----:B------:R-:W-:Y:S02]  /*01f0*/  MOV R6, 0xb ;  /* 0x0000000b00067802 */ /* 0x000fe40000000f00 */
[----:B------:R-:W-:-:S09]  /*0200*/  MOV R9, UR4 ;  /* 0x0000000400097c02 */ /* 0x000fd20008000f00 */
.L_x_1:
[----:B------:R-:W-:Y:S01]  /*0210*/  IABS R12, R8 ;  /* 0x00000008000c7213 */ /* 0x000fe20000000000 */
[-C--:B------:R-:W-:Y:S01]  /*0220*/  IMAD R16, R8, R6.reuse, RZ ;  /* 0x0000000608107224 */ /* 0x080fe200078e02ff */
[----:B------:R-:W-:Y:S01]  /*0230*/  IABS R15, R6 ;  /* 0x00000006000f7213 */ /* 0x000fe20000000000 */
[----:B------:R-:W0:Y:S01]  /*0240*/  LDCU.64 UR6, c[0x0][0x358] ;  /* 0x00006b00ff0677ac */ /* 0x000e220008000a00 */
[----:B------:R-:W1:Y:S01]  /*0250*/  I2F.RP R4, R12 ;  /* 0x0000000c00047306 */ /* 0x000e620000209400 */
[----:B------:R-:W-:Y:S02]  /*0260*/  IABS R13, R9 ;  /* 0x00000009000d7213 */ /* 0x000fe40000000000 */
[----:B------:R-:W-:-:S05]  /*0270*/  IABS R14, R16 ;  /* 0x00000010000e7213 */ /* 0x000fca0000000000 */
[----:B------:R-:W2:Y:S08]  /*0280*/  I2F.RP R11, R14 ;  /* 0x0000000e000b7306 */ /* 0x000eb00000209400 */
[----:B-1----:R-:W1:Y:S08]  /*0290*/  MUFU.RCP R4, R4 ;  /* 0x0000000400047308 */ /* 0x002e700000001000 */
[----:B------:R-:W3:Y:S08]  /*02a0*/  I2F.RP R7, R15 ;  /* 0x0000000f00077306 */ /* 0x000ef00000209400 */
[----:B--2---:R-:W-:Y:S01]  /*02b0*/  MUFU.RCP R11, R11 ;  /* 0x0000000b000b7308 */ /* 0x004fe20000001000 */
[----:B-1----:R-:W-:-:S02]  /*02c0*/  IADD3 R2, PT, PT, R4, 0xffffffe, RZ ;  /* 0x0ffffffe04027810 */ /* 0x002fc40007ffe0ff */
[----:B------:R-:W-:-:S05]  /*02d0*/  IABS R4, R8 ;  /* 0x0000000800047213 */ /* 0x000fca0000000000 */
[----:B------:R1:W2:Y:S08]  /*02e0*/  F2I.FTZ.U32.TRUNC.NTZ R3, R2 ;  /* 0x0000000200037305 */ /* 0x0002b0000021f000 */
[----:B---3--:R-:W3:Y:S01]  /*02f0*/  MUFU.RCP R7, R7 ;  /* 0x0000000700077308 */ /* 0x008ee20000001000 */
[----:B-1----:R-:W-:Y:S02]  /*0300*/  MOV R2, RZ ;  /* 0x000000ff00027202 */ /* 0x002fe40000000f00 */
[----:B--2---:R-:W-:-:S05]  /*0310*/  IADD3 R5, PT, PT, RZ, -R3, RZ ;  /* 0x80000003ff057210 */ /* 0x004fca0007ffe0ff */
[----:B------:R-:W-:-:S04]  /*0320*/  IMAD R5, R5, R12, RZ ;  /* 0x0000000c05057224 */ /* 0x000fc800078e02ff */
[----:B------:R-:W-:Y:S01]  /*0330*/  IMAD.HI.U32 R2, R3, R5, R2 ;  /* 0x0000000503027227 */ /* 0x000fe200078e0002 */
[----:B------:R-:W-:Y:S02]  /*0340*/  IADD3 R3, PT, PT, RZ, -R4, RZ ;  /* 0x80000004ff037210 */ /* 0x000fe40007ffe0ff */
[----:B------:R-:W-:Y:S02]  /*0350*/  IADD3 R5, PT, PT, R11, 0xffffffe, RZ ;  /* 0x0ffffffe0b057810 */ /* 0x000fe40007ffe0ff */
[----:B---3--:R-:W-:Y:S01]  /*0360*/  IADD3 R10, PT, PT, R7, 0xffffffe, RZ ;  /* 0x0ffffffe070a7810 */ /* 0x008fe20007ffe0ff */
[----:B------:R-:W-:Y:S01]  /*0370*/  IMAD.HI.U32 R2, R2, R13, RZ ;  /* 0x0000000d02027227 */ /* 0x000fe200078e00ff */
[----:B------:R-:W-:Y:S02]  /*0380*/  LOP3.LUT R4, R9, R8, RZ, 0x3c, !PT ;  /* 0x0000000809047212 */ /* 0x000fe400078e3cff */
[----:B------:R-:W1:Y:S01]  /*0390*/  F2I.FTZ.U32.TRUNC.NTZ R5, R5 ;  /* 0x0000000500057305 */ /* 0x000e62000021f000 */
[----:B------:R-:W-:Y:S01]  /*03a0*/  IMAD R3, R2, R3, R13 ;  /* 0x0000000302037224 */ /* 0x000fe200078e020d */
[----:B------:R-:W-:-:S04]  /*03b0*/  ISETP.GE.AND P4, PT, R4, RZ, PT ;  /* 0x000000ff0400720c */ /* 0x000fc80003f86270 */
[----:B------:R-:W-:Y:S02]  /*03c0*/  ISETP.GT.U32.AND P3, PT, R12, R3, PT ;  /* 0x000000030c00720c */ /* 0x000fe40003f64070 */
[----:B-1----:R-:W-:-:S11]  /*03d0*/  IADD3 R11, PT, PT, RZ, -R5, RZ ;  /* 0x80000005ff0b7210 */ /* 0x002fd60007ffe0ff */
[----:B------:R-:W-:Y:S01]  /*03e0*/  @!P3 IADD3 R3, PT, PT, R3, -R12, RZ ;  /* 0x8000000c0303b210 */ /* 0x000fe20007ffe0ff */
[----:B------:R-:W-:Y:S01]  /*03f0*/  IMAD R11, R11, R14, RZ ;  /* 0x0000000e0b0b7224 */ /* 0x000fe200078e02ff */
[----:B------:R-:W-:Y:S02]  /*0400*/  @!P3 IADD3 R2, PT, PT, R2, 0x1, RZ ;  /* 0x000000010202b810 */ /* 0x000fe40007ffe0ff */
[----:B------:R-:W-:Y:S02]  /*0410*/  ISETP.GE.U32.AND P2, PT, R3, R12, PT ;  /* 0x0000000c0300720c */ /* 0x000fe40003f46070 */
[----:B------:R1:W2:Y:S01]  /*0420*/  F2I.FTZ.U32.TRUNC.NTZ R3, R10 ;  /* 0x0000000a00037305 */ /* 0x0002a2000021f000 */
[----:B------:R-:W-:Y:S02]  /*0430*/  ISETP.NE.AND P3, PT, R8, RZ, PT ;  /* 0x000000ff0800720c */ /* 0x000fe40003f65270 */
[----:B-1----:R-:W-:-:S08]  /*0440*/  IABS R10, R16 ;  /* 0x00000010000a7213 */ /* 0x002fd00000000000 */
[----:B------:R-:W-:Y:S02]  /*0450*/  @P2 IADD3 R2, PT, PT, R2, 0x1, RZ ;  /* 0x0000000102022810 */ /* 0x000fe40007ffe0ff */
[----:B------:R-:W-:Y:S02]  /*0460*/  IADD3 R12, PT, PT, RZ, -R10, RZ ;  /* 0x8000000aff0c7210 */ /* 0x000fe40007ffe0ff */
[----:B--2---:R-:W-:Y:S02]  /*0470*/  IADD3 R4, PT, PT, RZ, -R3, RZ ;  /* 0x80000003ff047210 */ /* 0x004fe40007ffe0ff */
[----:B------:R-:W-:Y:S02]  /*0480*/  MOV R7, R2 ;  /* 0x0000000200077202 */ /* 0x000fe40000000f00 */
[----:B------:R-:W-:Y:S02]  /*0490*/  MOV R2, R4 ;  /* 0x0000000400027202 */ /* 0x000fe40000000f00 */
[----:B------:R-:W-:-:S02]  /*04a0*/  MOV R4, RZ ;  /* 0x000000ff00047202 */ /* 0x000fc40000000f00 */
[----:B------:R-:W-:Y:S02]  /*04b0*/  @!P4 IADD3 R7, PT, PT, -R7, RZ, RZ ;  /* 0x000000ff0707c210 */ /* 0x000fe40007ffe1ff */
[----:B------:R-:W-:Y:S01]  /*04c0*/  @!P3 LOP3.LUT R7, RZ, R8, RZ, 0x33, !PT ;  /* 0x00000008ff07b212 */ /* 0x000fe200078e33ff */
[----:B------:R-:W-:Y:S01]  /*04d0*/  IMAD.HI.U32 R4, R5, R11, R4 ;  /* 0x0000000b05047227 */ /* 0x000fe200078e0004 */
[----:B------:R-:W-:Y:S02]  /*04e0*/  IABS R11, R6 ;  /* 0x00000006000b7213 */ /* 0x000fe40000000000 */
[----:B------:R-:W-:Y:S01]  /*04f0*/  IABS R10, R7 ;  /* 0x00000007000a7213 */ /* 0x000fe20000000000 */
[----:B------:R-:W-:Y:S01]  /*0500*/  IMAD R5, R2, R15, RZ ;  /* 0x0000000f02057224 */ /* 0x000fe200078e02ff */
[----:B------:R-:W-:-:S05]  /*0510*/  MOV R2, RZ ;  /* 0x000000ff00027202 */ /* 0x000fca0000000f00 */
[----:B------:R-:W-:Y:S01]  /*0520*/  IMAD.HI.U32 R2, R3, R5, R2 ;  /* 0x0000000503027227 */ /* 0x000fe200078e0002 */
[----:B------:R-:W-:Y:S02]  /*0530*/  IADD3 R3, PT, PT, RZ, -R11, RZ ;  /* 0x8000000bff037210 */ /* 0x000fe40007ffe0ff */
[----:B------:R-:W-:Y:S01]  /*0540*/  MOV R5, R10 ;  /* 0x0000000a00057202 */ /* 0x000fe20000000f00 */
[----:B------:R-:W-:Y:S01]  /*0550*/  IMAD.HI.U32 R11, R4, R13, RZ ;  /* 0x0000000d040b7227 */ /* 0x000fe200078e00ff */
[----:B------:R-:W-:Y:S01]  /*0560*/  MOV R10, R3 ;  /* 0x00000003000a7202 */ /* 0x000fe20000000f00 */
[----:B------:R-:W1:Y:S02]  /*0570*/  S2R R4, SR_TID.X ;  /* 0x0000000000047919 */ /* 0x000e640000002100 */
[----:B------:R-:W-:Y:S01]  /*0580*/  IMAD R3, R11, R12, R13 ;  /* 0x0000000c0b037224 */ /* 0x000fe200078e020d */
[----:B------:R-:W-:Y:S01]  /*0590*/  LOP3.LUT R12, R9, R16, RZ, 0x3c, !PT ;  /* 0x00000010090c7212 */ /* 0x000fe200078e3cff */
[----:B------:R-:W-:-:S03]  /*05a0*/  IMAD.HI.U32 R2, R2, R5, RZ ;  /* 0x0000000502027227 */ /* 0x000fc600078e00ff */
[----:B------:R-:W-:Y:S01]  /*05b0*/  ISETP.GT.U32.AND P3, PT, R14, R3, PT ;  /* 0x000000030e00720c */ /* 0x000fe20003f64070 */
[----:B------:R-:W-:Y:S01]  /*05c0*/  IMAD R10, R2, R10, R5 ;  /* 0x0000000a020a7224 */ /* 0x000fe200078e0205 */
[----:B------:R-:W-:Y:S01]  /*05d0*/  ISETP.GE.AND P4, PT, R12, RZ, PT ;  /* 0x000000ff0c00720c */ /* 0x000fe20003f86270 */
[----:B------:R-:W-:-:S03]  /*05e0*/  IMAD R2, R0, R0, RZ ;  /* 0x0000000000027224 */ /* 0x000fc600078e02ff */
[----:B------:R-:W-:Y:S02]  /*05f0*/  ISETP.GT.U32.AND P2, PT, R15, R10, PT ;  /* 0x0000000a0f00720c */ /* 0x000fe40003f44070 */
[----:B------:R-:W-:-:S04]  /*0600*/  IADD3 R5, PT, PT, R2, -0x1, RZ ;  /* 0xffffffff02057810 */ /* 0x000fc80007ffe0ff */
[----:B------:R-:W-:Y:S02]  /*0610*/  LOP3.LUT R5, R2, R5, RZ, 0xc, !PT ;  /* 0x0000000502057212 */ /* 0x000fe400078e0cff */
[-C--:B------:R-:W-:Y:S02]  /*0620*/  @!P3 IADD3 R3, PT, PT, R3, -R14.reuse, RZ ;  /* 0x8000000e0303b210 */ /* 0x080fe40007ffe0ff */
[----:B------:R-:W-:Y:S02]  /*0630*/  @!P3 IADD3 R11, PT, PT, R11, 0x1, RZ ;  /* 0x000000010b0bb810 */ /* 0x000fe40007ffe0ff */
[----:B------:R-:W-:Y:S01]  /*0640*/  ISETP.GE.U32.AND P5, PT, R3, R14, PT ;  /* 0x0000000e0300720c */ /* 0x000fe20003fa6070 */
[----:B------:R-:W-:Y:S01]  /*0650*/  POPC R5, R5 ;  /* 0x0000000500057309 */ /* 0x000fe20000000000 */
[----:B------:R-:W-:Y:S02]  /*0660*/  IADD3 R3, PT, PT, R0, -0x1, RZ ;  /* 0xffffffff00037810 */ /* 0x000fe40007ffe0ff */
[----:B------:R-:W-:-:S02]  /*0670*/  @!P2 IADD3 R10, PT, PT, R10, -R15, RZ ;  /* 0x8000000f0a0aa210 */ /* 0x000fc40007ffe0ff */
[----:B------:R-:W-:Y:S02]  /*0680*/  LOP3.LUT R0, R0, R3, RZ, 0xc, !PT ;  /* 0x0000000300007212 */ /* 0x000fe400078e0cff */
[----:B------:R-:W-:Y:S02]  /*0690*/  ISETP.GT.U32.AND P6, PT, R15, R10, PT ;  /* 0x0000000a0f00720c */ /* 0x000fe40003fc4070 */
[----:B------:R-:W-:Y:S02]  /*06a0*/  ISETP.GE.AND P3, PT, R7, RZ, PT ;  /* 0x000000ff0700720c */ /* 0x000fe40003f66270 */
[----:B------:R-:W1:Y:S01]  /*06b0*/  POPC R0, R0 ;  /* 0x0000000000007309 */ /* 0x000e620000000000 */
[----:B------:R-:W-:Y:S02]  /*06c0*/  @P5 IADD3 R11, PT, PT, R11, 0x1, RZ ;  /* 0x000000010b0b5810 */ /* 0x000fe40007ffe0ff */
[----:B------:R-:W-:Y:S02]  /*06d0*/  ISETP.NE.AND P5, PT, R6, RZ, PT ;  /* 0x000000ff0600720c */ /* 0x000fe40003fa5270 */
[----:B------:R-:W-:-:S02]  /*06e0*/  ISETP.NE.AND P2, PT, R16, RZ, PT ;  /* 0x000000ff1000720c */ /* 0x000fc40003f45270 */
[----:B------:R-:W-:Y:S02]  /*06f0*/  IADD3 R7, PT, PT, -R7, RZ, RZ ;  /* 0x000000ff07077210 */ /* 0x000fe40007ffe1ff */
[----:B------:R-:W-:Y:S02]  /*0700*/  @!P6 IADD3 R10, PT, PT, R10, -R15, RZ ;  /* 0x8000000f0a0ae210 */ /* 0x000fe40007ffe0ff */
[----:B------:R-:W-:Y:S01]  /*0710*/  @!P4 IADD3 R11, PT, PT, -R11, RZ, RZ ;  /* 0x000000ff0b0bc210 */ /* 0x000fe20007ffe1ff */
[----:B------:R-:W-:Y:S01]  /*0720*/  IMAD R9, R8, R7, R9 ;  /* 0x0000000708097224 */ /* 0x000fe200078e0209 */
[----:B------:R-:W-:Y:S02]  /*0730*/  @!P3 IADD3 R10, PT, PT, -R10, RZ, RZ ;  /* 0x000000ff0a0ab210 */ /* 0x000fe40007ffe1ff */
[----:B-1----:R-:W-:Y:S02]  /*0740*/  SHF.R.U32.HI R0, RZ, R0, R4 ;  /* 0x00000000ff007219 */ /* 0x002fe40000011604 */
[----:B------:R-:W-:-:S02]  /*0750*/  @!P5 LOP3.LUT R10, RZ, R6, RZ, 0x33, !PT ;  /* 0x00000006ff0ad212 */ /* 0x000fc400078e33ff */
[----:B------:R-:W-:Y:S02]  /*0760*/  @!P2 LOP3.LUT R11, RZ, R16, RZ, 0x33, !PT ;  /* 0x00000010ff0ba212 */ /* 0x000fe400078e33ff */
[----:B------:R-:W-:Y:S02]  /*0770*/  LOP3.LUT R0, R0, R3, RZ, 0xc0, !PT ;  /* 0x0000000300007212 */ /* 0x000fe400078ec0ff */
[----:B------:R-:W-:Y:S02]  /*0780*/  LOP3.LUT R6, R3, R4, RZ, 0xc0, !PT ;  /* 0x0000000403067212 */ /* 0x000fe400078ec0ff */
[----:B------:R-:W-:Y:S01]  /*0790*/  SHF.R.U32.HI R8, RZ, R5, R4 ;  /* 0x00000005ff087219 */ /* 0x000fe20000011604 */
[----:B0-----:R-:W-:Y:S06]  /*07a0*/  @!P1 BRA `(.L_x_2) ;  /* 0x00000010001c9947 */ /* 0x001fec0003800000 */
[----:B------:R-:W0:Y:S01]  /*07b0*/  S2UR UR5, SR_CgaCtaId ;  /* 0x00000000000579c3 */ /* 0x000e220000008800 */
[----:B------:R-:W-:Y:S01]  /*07c0*/  SHF.L.U32 R3, R0, 0x9, RZ ;  /* 0x0000000900037819 */ /* 0x000fe200000006ff */
[----:B------:R-:W-:Y:S01]  /*07d0*/  UMOV UR4, 0x400 ;  /* 0x0000040000047882 */ /* 0x000fe20000000000 */
[----:B------:R-:W-:Y:S01]  /*07e0*/  HFMA2 R57, -RZ, RZ, 0, 0 ;  /* 0x00000000ff397431 */ /* 0x000fe200000001ff */
[----:B------:R-:W-:Y:S02]  /*07f0*/  CS2R R54, SRZ ;  /* 0x0000000000367805 */ /* 0x000fe4000001ff00 */
[----:B------:R-:W-:Y:S01]  /*0800*/  LOP3.LUT R3, R3, R6, RZ, 0xfc, !PT ;  /* 0x0000000603037212 */ /* 0x000fe200078efcff */
[----:B------:R-:W-:Y:S01]  /*0810*/  HFMA2 R61, -RZ, RZ, 0, 0 ;  /* 0x00000000ff3d7431 */ /* 0x000fe200000001ff */
[----:B------:R-:W-:Y:S01]  /*0820*/  MOV R7, RZ ;  /* 0x000000ff00077202 */ /* 0x000fe20000000f00 */
[----:B------:R-:W-:Y:S01]  /*0830*/  HFMA2 R65, -RZ, RZ, 0, 0 ;  /* 0x00000000ff417431 */ /* 0x000fe200000001ff */
[----:B------:R-:W-:Y:S01]  /*0840*/  LEA R58, R10, R3, 0xc ;  /* 0x000000030a3a7211 */ /* 0x000fe200078e60ff */
[----:B------:R-:W-:Y:S01]  /*0850*/  HFMA2 R69, -RZ, RZ, 0, 0 ;  /* 0x00000000ff457431 */ /* 0x000fe200000001ff */
[----:B------:R-:W-:Y:S01]  /*0860*/  CS2R R12, SRZ ;  /* 0x00000000000c7805 */ /* 0x000fe2000001ff00 */
        /* <DEDUP_REMOVED lines=12> */
[----:B0-----:R-:W-:Y:S01]  /*0930*/  ULEA UR4, UR5, UR4, 0x18 ;  /* 0x0000000405047291 */ /* 0x001fe2000f8ec0ff */
[----:B------:R-:W-:-:S02]  /*0940*/  CS2R R26, SRZ ;  /* 0x00000000001a7805 */ /* 0x000fc4000001ff00 */
[----:B------:R-:W-:Y:S02]  /*0950*/  CS2R R28, SRZ ;  /* 0x00000000001c7805 */ /* 0x000fe4000001ff00 */
[----:B------:R-:W-:Y:S02]  /*0960*/  CS2R R30, SRZ ;  /* 0x00000000001e7805 */ /* 0x000fe4000001ff00 */
[----:B------:R-:W-:Y:S02]  /*0970*/  CS2R R32, SRZ ;  /* 0x0000000000207805 */ /* 0x000fe4000001ff00 */
[----:B------:R-:W-:Y:S02]  /*0980*/  CS2R R34, SRZ ;  /* 0x0000000000227805 */ /* 0x000fe4000001ff00 */
[----:B------:R-:W-:Y:S02]  /*0990*/  CS2R R36, SRZ ;  /* 0x0000000000247805 */ /* 0x000fe4000001ff00 */
        /* <DEDUP_REMOVED lines=8> */
[----:B------:R-:W-:Y:S02]  /*0a20*/  MOV R59, RZ ;  /* 0x000000ff003b7202 */ /* 0x000fe40000000f00 */
[----:B------:R-:W-:Y:S02]  /*0a30*/  MOV R63, RZ ;  /* 0x000000ff003f7202 */ /* 0x000fe40000000f00 */
[----:B------:R-:W-:Y:S02]  /*0a40*/  MOV R67, RZ ;  /* 0x000000ff00437202 */ /* 0x000fe40000000f00 */
[----:B------:R-:W-:Y:S02]  /*0a50*/  MOV R71, RZ ;  /* 0x000000ff00477202 */ /* 0x000fe40000000f00 */
[----:B------:R-:W-:-:S02]  /*0a60*/  MOV R75, RZ ;  /* 0x000000ff004b7202 */ /* 0x000fc40000000f00 */
[----:B------:R-:W-:Y:S02]  /*0a70*/  MOV R79, RZ ;  /* 0x000000ff004f7202 */ /* 0x000fe40000000f00 */
[----:B------:R-:W-:Y:S02]  /*0a80*/  MOV R83, RZ ;  /* 0x000000ff00537202 */ /* 0x000fe40000000f00 */
[----:B------:R-:W-:Y:S02]  /*0a90*/  MOV R87, RZ ;  /* 0x000000ff00577202 */ /* 0x000fe40000000f00 */
[----:B------:R-:W-:Y:S02]  /*0aa0*/  MOV R91, RZ ;  /* 0x000000ff005b7202 */ /* 0x000fe40000000f00 */
[----:B------:R-:W-:Y:S02]  /*0ab0*/  MOV R8, RZ ;  /* 0x000000ff00087202 */ /* 0x000fe40000000f00 */
[----:B------:R-:W-:-:S02]  /*0ac0*/  LEA R56, R6, UR4, 0x8 ;  /* 0x0000000406387c11 */ /* 0x000fc4000f8e40ff */
[----:B------:R-:W-:-:S07]  /*0ad0*/  LEA R58, R11, R58, 0xf ;  /* 0x0000003a0b3a7211 */ /* 0x000fce00078e78ff */
.L_x_4:
[----:B------:R-:W0:Y:S01]  /*0ae0*/  LDC.64 R2, c[0x0][0x380] ;  /* 0x0000e000ff027b82 */ /* 0x000e220000000a00 */
[----:B------:R-:W-:Y:S02]  /*0af0*/  LEA R5, R54, R58, 0x3 ;  /* 0x0000003a36057211 */ /* 0x000fe400078e18ff */
[----:B------:R-:W-:-:S04]  /*0b00*/  SHF.L.U32 R60, R0, 0x9, RZ ;  /* 0x00000009003c7819 */ /* 0x000fc800000006ff */
[----:B------:R-:W-:-:S04]  /*0b10*/  LOP3.LUT R70, R60, R6, RZ, 0xfc, !PT ;  /* 0x000000063c467212 */ /* 0x000fc800078efcff */
[----:B------:R-:W-:Y:S01]  /*0b20*/  LEA R60, R9, R70, 0xc ;  /* 0x00000046093c7211 */ /* 0x000fe200078e60ff */
[----:B0-----:R-:W-:Y:S02]  /*0b30*/  IMAD.WIDE R2, R5, 0x4, R2 ;  /* 0x0000000405027825 */ /* 0x001fe400078e0202 */
[----:B------:R-:W0:Y:S01]  /*0b40*/  LDC.64 R4, c[0x0][0x388] ;  /* 0x0000e200ff047b82 */ /* 0x000e220000000a00 */
[----:B------:R-:W-:Y:S02]  /*0b50*/  LEA R60, R11, R60, 0xf ;  /* 0x0000003c0b3c7211 */ /* 0x000fe400078e78ff */
[----:B------:R-:W2:Y:S01]  /*0b60*/  LDG.E.CONSTANT R68, desc[UR6][R2.64] ;  /* 0x0000000602447981 */ /* 0x000ea2000c1e9900 */
[----:B------:R-:W-:Y:S01]  /*0b70*/  UMOV UR4, 0x400 ;  /* 0x0000040000047882 */ /* 0x000fe20000000000 */
[----:B------:R-:W-:Y:S01]  /*0b80*/  LEA R60, R54, R60, 0x3 ;  /* 0x0000003c363c7211 */ /* 0x000fe200078e18ff */
[----:B------:R-:W-:Y:S01]  /*0b90*/  IMAD R70, R0, -0x1c0, R70 ;  /* 0xfffffe4000467824 */ /* 0x000fe200078e0246 */
[----:B------:R-:W3:Y:S01]  /*0ba0*/  LDG.E.CONSTANT R66, desc[UR6][R2.64+0x100] ;  /* 0x0001000602427981 */ /* 0x000ee2000c1e9900 */
[----:B------:R-:W1:Y:S03]  /*0bb0*/  S2UR UR5, SR_CgaCtaId ;  /* 0x00000000000579c3 */ /* 0x000e660000008800 */
[----:B------:R-:W4:Y:S04]  /*0bc0*/  LDG.E.CONSTANT R64, desc[UR6][R2.64+0x200] ;  /* 0x0002000602407981 */ /* 0x000f28000c1e9900 */
[----:B------:R-:W5:Y:S04]  /*0bd0*/  LDG.E.CONSTANT R62, desc[UR6][R2.64+0x300] ;  /* 0x00030006023e7981 */ /* 0x000f68000c1e9900 */
[----:B------:R-:W5:Y:S04]  /*0be0*/  LDG.E.CONSTANT R72, desc[UR6][R2.64+0x500] ;  /* 0x0005000602487981 */ /* 0x000f68000c1e9900 */
[----:B------:R-:W5:Y:S01]  /*0bf0*/  LDG.E.CONSTANT R74, desc[UR6][R2.64+0x600] ;  /* 0x00060006024a7981 */ /* 0x000f62000c1e9900 */
[----:B0-----:R-:W-:-:S03]  /*0c00*/  IMAD.WIDE R4, R60, 0x4, R4 ;  /* 0x000000043c047825 */ /* 0x001fc600078e0204 */
[----:B------:R-:W5:Y:S04]  /*0c10*/  LDG.E.CONSTANT R60, desc[UR6][R2.64+0x400] ;  /* 0x00040006023c7981 */ /* 0x000f68000c1e9900 */
[----:B------:R0:W5:Y:S01]  /*0c20*/  LDG.E.CONSTANT R76, desc[UR6][R2.64+0x700] ;  /* 0x00070006024c7981 */ /* 0x000162000c1e9900 */
[----:B-1----:R-:W-:-:S03]  /*0c30*/  ULEA UR4, UR5, UR4, 0x18 ;  /* 0x0000000405047291 */ /* 0x002fc6000f8ec0ff */
[----:B------:R-:W5:Y:S04]  /*0c40*/  LDG.E.CONSTANT R78, desc[UR6][R4.64] ;  /* 0x00000006044e7981 */ /* 0x000f68000c1e9900 */
[----:B------:R-:W5:Y:S04]  /*0c50*/  LDG.E.CONSTANT R80, desc[UR6][R4.64+0x100] ;  /* 0x0001000604507981 */ /* 0x000f68000c1e9900 */
[----:B------:R-:W5:Y:S04]  /*0c60*/  LDG.E.CONSTANT R82, desc[UR6][R4.64+0x200] ;  /* 0x0002000604527981 */ /* 0x000f68000c1e9900 */
[----:B------:R-:W5:Y:S04]  /*0c70*/  LDG.E.CONSTANT R84, desc[UR6][R4.64+0x300] ;  /* 0x0003000604547981 */ /* 0x000f68000c1e9900 */
[----:B------:R-:W5:Y:S04]  /*0c80*/  LDG.E.CONSTANT R86, desc[UR6][R4.64+0x400] ;  /* 0x0004000604567981 */ /* 0x000f68000c1e9900 */
[----:B------:R-:W5:Y:S04]  /*0c90*/  LDG.E.CONSTANT R88, desc[UR6][R4.64+0x500] ;  /* 0x0005000604587981 */ /* 0x000f68000c1e9900 */
[----:B------:R-:W5:Y:S04]  /*0ca0*/  LDG.E.CONSTANT R90, desc[UR6][R4.64+0x600] ;  /* 0x00060006045a7981 */ /* 0x000f68000c1e9900 */
[----:B------:R-:W5:Y:S01]  /*0cb0*/  LDG.E.CONSTANT R92, desc[UR6][R4.64+0x700] ;  /* 0x00070006045c7981 */ /* 0x000f62000c1e9900 */
[----:B------:R-:W-:Y:S01]  /*0cc0*/  LEA R70, R70, UR4, 0x2 ;  /* 0x0000000446467c11 */ /* 0x000fe2000f8e10ff */
[----:B------:R-:W-:Y:S01]  /*0cd0*/  BAR.SYNC.DEFER_BLOCKING 0x0 ;  /* 0x0000000000007b1d */ /* 0x000fe20000010000 */
[----:B------:R-:W-:-:S02]  /*0ce0*/  IADD3 R54, PT, PT, R54, 0x1, RZ ;  /* 0x0000000136367810 */ /* 0x000fc40007ffe0ff */
[----:B0-----:R-:W-:Y:S02]  /*0cf0*/  LEA R2, R0, UR4, 0x8 ;  /* 0x0000000400027c11 */ /* 0x001fe4000f8e40ff */
[----:B------:R-:W-:Y:S02]  /*0d00*/  ISETP.NE.AND P0, PT, R54, 0x8, PT ;  /* 0x000000083600780c */ /* 0x000fe40003f05270 */
[----:B------:R-:W-:Y:S01]  /*0d10*/  IADD3 R2, PT, PT, R2, 0x80, RZ ;  /* 0x0000008002027810 */ /* 0x000fe20007ffe0ff */
[----:B------:R-:W-:Y:S01]  /*0d20*/  UMOV UR4, 0x800 ;  /* 0x0000080000047882 */ /* 0x000fe20000000000 */
[----:B--2---:R0:W-:Y:S04]  /*0d30*/  STS [R70], R68 ;  /* 0x0000004446007388 */ /* 0x0041e80000000800 */
[----:B---3--:R0:W-:Y:S04]  /*0d40*/  STS [R70+0x20], R66 ;  /* 0x0000204246007388 */ /* 0x0081e80000000800 */
[----:B----4-:R0:W-:Y:S04]  /*0d50*/  STS [R70+0x40], R64 ;  /* 0x0000404046007388 */ /* 0x0101e80000000800 */
[----:B-----5:R0:W-:Y:S04]  /*0d60*/  STS [R70+0x60], R62 ;  /* 0x0000603e46007388 */ /* 0x0201e80000000800 */
[----:B------:R0:W-:Y:S04]  /*0d70*/  STS [R70+0xa0], R72 ;  /* 0x0000a04846007388 */ /* 0x0001e80000000800 */
        /* <DEDUP_REMOVED lines=10> */
[----:B------:R0:W-:Y:S01]  /*0e20*/  STS [R70+0x8e0], R92 ;  /* 0x0008e05c46007388 */ /* 0x0001e20000000800 */
[----:B------:R-:W-:Y:S06]  /*0e30*/  BAR.SYNC.DEFER_BLOCKING 0x0 ;  /* 0x0000000000007b1d */ /* 0x000fec0000010000 */
.L_x_3:
[----:B------:R-:W-:Y:S04]  /*0e40*/  LDS R3, [R2+-0x80] ;  /* 0xffff800002037984 */ /* 0x000fe80000000800 */
[----:B0-----:R-:W0:Y:S04]  /*0e50*/  LDS R70, [R56+UR4+0xc0] ;  /* 0x0000c00438467984 */ /* 0x001e280008000800 */
[----:B------:R-:W1:Y:S04]  /*0e60*/  LDS R72, [R56+UR4+0xa0] ;  /* 0x0000a00438487984 */ /* 0x000e680008000800 */
[----:B------:R-:W2:Y:S04]  /*0e70*/  LDS R74, [R56+UR4+0x80] ;  /* 0x00008004384a7984 */ /* 0x000ea80008000800 */
[----:B------:R-:W3:Y:S04]  /*0e80*/  LDS R76, [R56+UR4+0x60] ;  /* 0x00006004384c7984 */ /* 0x000ee80008000800 */
[----:B------:R-:W4:Y:S04]  /*0e90*/  LDS R78, [R56+UR4+0x40] ;  /* 0x00004004384e7984 */ /* 0x000f280008000800 */
[----:B------:R-:W5:Y:S04]  /*0ea0*/  LDS R80, [R56+UR4+0x20] ;  /* 0x0000200438507984 */ /* 0x000f680008000800 */
[----:B------:R-:W5:Y:S04]  /*0eb0*/  LDS R82, [R56+UR4] ;  /* 0x0000000438527984 */ /* 0x000f680008000800 */
[----:B------:R-:W5:Y:S01]  /*0ec0*/  LDS R68, [R56+UR4+0xe0] ;  /* 0x0000e00438447984 */ /* 0x000f620008000800 */
[----:B------:R-:W-:-:S03]  /*0ed0*/  UIADD3 UR4, UPT, UPT, UR4, 0x4, URZ ;  /* 0x0000000404047890 */ /* 0x000fc6000fffe0ff */
[----:B------:R-:W5:Y:S01]  /*0ee0*/  LDS R5, [R2+-0x60] ;  /* 0xffffa00002057984 */ /* 0x000f620000000800 */
[----:B------:R-:W-:-:S03]  /*0ef0*/  UISETP.NE.AND UP0, UPT, UR4, 0x820, UPT ;  /* 0x000008200400788c */ /* 0x000fc6000bf05270 */
[----:B------:R-:W5:Y:S01]  /*0f00*/  LDS R4, [R2+-0x40] ;  /* 0xffffc00002047984 */ /* 0x000f620000000800 */
[----:B0-----:R-:W-:-:S03]  /*0f10*/  FFMA R24, R3, R70, R24 ;  /* 0x0000004603187223 */ /* 0x001fc60000000018 */
[----:B------:R-:W0:Y:S01]  /*0f20*/  LDS R60, [R2+-0x20] ;  /* 0xffffe000023c7984 */ /* 0x000e220000000800 */
[----:B-1----:R-:W-:-:S03]  /*0f30*/  FFMA R26, R3, R72, R26 ;  /* 0x00000048031a7223 */ /* 0x002fc6000000001a */
[----:B------:R-:W1:Y:S01]  /*0f40*/  LDS R62, [R2] ;  /* 0x00000000023e7984 */ /* 0x000e620000000800 */
[----:B--2---:R-:W-:-:S03]  /*0f50*/  FFMA R28, R3, R74, R28 ;  /* 0x0000004a031c7223 */ /* 0x004fc6000000001c */
[----:B------:R-:W2:Y:S01]  /*0f60*/  LDS R64, [R2+0x20] ;  /* 0x0000200002407984 */ /* 0x000ea20000000800 */
[----:B---3--:R-:W-:-:S03]  /*0f70*/  FFMA R30, R3, R76, R30 ;  /* 0x0000004c031e7223 */ /* 0x008fc6000000001e */
[----:B------:R-:W3:Y:S01]  /*0f80*/  LDS R66, [R2+0x40] ;  /* 0x0000400002427984 */ /* 0x000ee20000000800 */
[C---:B----4-:R-:W-:Y:S01]  /*0f90*/  FFMA R32, R3.reuse, R78, R32 ;  /* 0x0000004e03207223 */ /* 0x050fe20000000020 */
[C---:B-----5:R-:W-:Y:S01]  /*0fa0*/  FFMA R34, R3.reuse, R80, R34 ;  /* 0x0000005003227223 */ /* 0x060fe20000000022 */
[C---:B------:R-:W-:Y:S01]  /*0fb0*/  FFMA R36, R3.reuse, R82, R36 ;  /* 0x0000005203247223 */ /* 0x040fe20000000024 */
[----:B------:R-:W-:Y:S02]  /*0fc0*/  FFMA R22, R3, R68, R22 ;  /* 0x0000004403167223 */ /* 0x000fe40000000016 */
[----:B------:R-:W4:Y:S01]  /*0fd0*/  LDS R3, [R2+0x60] ;  /* 0x0000600002037984 */ /* 0x000f220000000800 */
[C---:B------:R-:W-:Y:S01]  /*0fe0*/  FFMA R20, R5.reuse, R82, R20 ;  /* 0x0000005205147223 */ /* 0x040fe20000000014 */
[C---:B------:R-:W-:Y:S01]  /*0ff0*/  FFMA R18, R5.reuse, R80, R18 ;  /* 0x0000005005127223 */ /* 0x040fe20000000012 */
[C---:B------:R-:W-:Y:S01]  /*1000*/  FFMA R16, R5.reuse, R78, R16 ;  /* 0x0000004e05107223 */ /* 0x040fe20000000010 */
[C---:B------:R-:W-:Y:S01]  /*1010*/  FFMA R14, R5.reuse, R76, R14 ;  /* 0x0000004c050e7223 */ /* 0x040fe2000000000e */
[C---:B------:R-:W-:Y:S01]  /*1020*/  FFMA R12, R5.reuse, R74, R12 ;  /* 0x0000004a050c7223 */ /* 0x040fe2000000000c */
[C---:B------:R-:W-:Y:S01]  /*1030*/  FFMA R8, R5.reuse, R72, R8 ;  /* 0x0000004805087223 */ /* 0x040fe20000000008 */
[C---:B------:R-:W-:Y:S01]  /*1040*/  FFMA R93, R5.reuse, R70, R93 ;  /* 0x00000046055d7223 */ /* 0x040fe2000000005d */
[----:B------:R-:W-:Y:S01]  /*1050*/  FFMA R91, R5, R68, R91 ;  /* 0x00000044055b7223 */ /* 0x000fe2000000005b */
        /* <DEDUP_REMOVED lines=8> */
[C---:B0-----:R-:W-:Y:S01]  /*10e0*/  FFMA R73, R60.reuse, R82, R73 ;  /* 0x000000523c497223 */ /* 0x041fe20000000049 */
[C---:B------:R-:W-:Y:S01]  /*10f0*/  FFMA R71, R60.reuse, R80, R71 ;  /* 0x000000503c477223 */ /* 0x040fe20000000047 */
[C---:B------:R-:W-:Y:S01]  /*1100*/  FFMA R69, R60.reuse, R78, R69 ;  /* 0x0000004e3c457223 */ /* 0x040fe20000000045 */
[C---:B------:R-:W-:Y:S01]  /*1110*/  FFMA R67, R60.reuse, R76, R67 ;  /* 0x0000004c3c437223 */ /* 0x040fe20000000043 */
[C---:B------:R-:W-:Y:S01]  /*1120*/  FFMA R65, R60.reuse, R74, R65 ;  /* 0x0000004a3c417223 */ /* 0x040fe20000000041 */
[C---:B------:R-:W-:Y:S01]  /*1130*/  FFMA R63, R60.reuse, R72, R63 ;  /* 0x000000483c3f7223 */ /* 0x040fe2000000003f */
[C---:B------:R-:W-:Y:S01]  /*1140*/  FFMA R61, R60.reuse, R70, R61 ;  /* 0x000000463c3d7223 */ /* 0x040fe2000000003d */
[----:B------:R-:W-:Y:S01]  /*1150*/  FFMA R59, R60, R68, R59 ;  /* 0x000000443c3b7223 */ /* 0x000fe2000000003b */
[C---:B-1----:R-:W-:Y:S01]  /*1160*/  FFMA R57, R62.reuse, R82, R57 ;  /* 0x000000523e397223 */ /* 0x042fe20000000039 */
[C---:B------:R-:W-:Y:S01]  /*1170*/  FFMA R55, R62.reuse, R80, R55 ;  /* 0x000000503e377223 */ /* 0x040fe20000000037 */
[C---:B------:R-:W-:Y:S01]  /*1180*/  FFMA R53, R62.reuse, R78, R53 ;  /* 0x0000004e3e357223 */ /* 0x040fe20000000035 */
[C---:B------:R-:W-:Y:S01]  /*1190*/  FFMA R51, R62.reuse, R76, R51 ;  /* 0x0000004c3e337223 */ /* 0x040fe20000000033 */
[C---:B------:R-:W-:Y:S01]  /*11a0*/  FFMA R49, R62.reuse, R74, R49 ;  /* 0x0000004a3e317223 */ /* 0x040fe20000000031 */
[C---:B------:R-:W-:Y:S01]  /*11b0*/  FFMA R47, R62.reuse, R72, R47 ;  /* 0x000000483e2f7223 */ /* 0x040fe2000000002f */
[C---:B------:R-:W-:Y:S01]  /*11c0*/  FFMA R45, R62.reuse, R70, R45 ;  /* 0x000000463e2d7223 */ /* 0x040fe2000000002d */
[----:B------:R-:W-:Y:S01]  /*11d0*/  FFMA R43, R62, R68, R43 ;  /* 0x000000443e2b7223 */ /* 0x000fe2000000002b */
[C---:B--2---:R-:W-:Y:S01]  /*11e0*/  FFMA R41, R64.reuse, R82, R41 ;  /* 0x0000005240297223 */ /* 0x044fe20000000029 */
[C---:B------:R-:W-:Y:S01]  /*11f0*/  FFMA R39, R64.reuse, R80, R39 ;  /* 0x0000005040277223 */ /* 0x040fe20000000027 */
[C---:B------:R-:W-:Y:S01]  /*1200*/  FFMA R37, R64.reuse, R78, R37 ;  /* 0x0000004e40257223 */ /* 0x040fe20000000025 */
[C---:B------:R-:W-:Y:S01]  /*1210*/  FFMA R35, R64.reuse, R76, R35 ;  /* 0x0000004c40237223 */ /* 0x040fe20000000023 */
[C---:B------:R-:W-:Y:S01]  /*1220*/  FFMA R33, R64.reuse, R74, R33 ;  /* 0x0000004a40217223 */ /* 0x040fe20000000021 */
[C---:B------:R-:W-:Y:S01]  /*1230*/  FFMA R31, R64.reuse, R72, R31 ;  /* 0x00000048401f7223 */ /* 0x040fe2000000001f */
[C---:B------:R-:W-:Y:S01]  /*1240*/  FFMA R29, R64.reuse, R70, R29 ;  /* 0x00000046401d7223 */ /* 0x040fe2000000001d */
[----:B------:R-:W-:Y:S01]  /*1250*/  FFMA R27, R64, R68, R27 ;  /* 0x00000044401b7223 */ /* 0x000fe2000000001b */
[C---:B---3--:R-:W-:Y:S01]  /*1260*/  FFMA R25, R66.reuse, R82, R25 ;  /* 0x0000005242197223 */ /* 0x048fe20000000019 */
[C---:B------:R-:W-:Y:S01]  /*1270*/  FFMA R23, R66.reuse, R80, R23 ;  /* 0x0000005042177223 */ /* 0x040fe20000000017 */
[C---:B------:R-:W-:Y:S01]  /*1280*/  FFMA R21, R66.reuse, R78, R21 ;  /* 0x0000004e42157223 */ /* 0x040fe20000000015 */
[C---:B------:R-:W-:Y:S01]  /*1290*/  FFMA R19, R66.reuse, R76, R19 ;  /* 0x0000004c42137223 */ /* 0x040fe20000000013 */
[C---:B------:R-:W-:Y:S01]  /*12a0*/  FFMA R17, R66.reuse, R74, R17 ;  /* 0x0000004a42117223 */ /* 0x040fe20000000011 */
[C---:B------:R-:W-:Y:S01]  /*12b0*/  FFMA R15, R66.reuse, R72, R15 ;  /* 0x00000048420f7223 */ /* 0x040fe2000000000f */
[C---:B------:R-:W-:Y:S01]  /*12c0*/  FFMA R13, R66.reuse, R70, R13 ;  /* 0x00000046420d7223 */ /* 0x040fe2000000000d */
[----:B------:R-:W-:Y:S01]  /*12d0*/  FFMA R7, R66, R68, R7 ;  /* 0x0000004442077223 */ /* 0x000fe20000000007 */
[C---:B----4-:R-:W-:Y:S01]  /*12e0*/  FFMA R38, R3.reuse, R82, R38 ;  /* 0x0000005203267223 */ /* 0x050fe20000000026 */
[C---:B------:R-:W-:Y:S01]  /*12f0*/  FFMA R40, R3.reuse, R80, R40 ;  /* 0x0000005003287223 */ /* 0x040fe20000000028 */
[C---:B------:R-:W-:Y:S01]  /*1300*/  FFMA R42, R3.reuse, R78, R42 ;  /* 0x0000004e032a7223 */ /* 0x040fe2000000002a */
[C---:B------:R-:W-:Y:S01]  /*1310*/  FFMA R44, R3.reuse, R76, R44 ;  /* 0x0000004c032c7223 */ /* 0x040fe2000000002c */
[C---:B------:R-:W-:Y:S01]  /*1320*/  FFMA R46, R3.reuse, R74, R46 ;  /* 0x0000004a032e7223 */ /* 0x040fe2000000002e */
[C---:B------:R-:W-:Y:S01]  /*1330*/  FFMA R48, R3.reuse, R72, R48 ;  /* 0x0000004803307223 */ /* 0x040fe20000000030 */
[C---:B------:R-:W-:Y:S01]  /*1340*/  FFMA R50, R3.reuse, R70, R50 ;  /* 0x0000004603327223 */ /* 0x040fe20000000032 */
[----:B------:R-:W-:Y:S01]  /*1350*/  FFMA R52, R3, R68, R52 ;  /* 0x0000004403347223 */ /* 0x000fe20000000034 */
[----:B------:R-:W-:Y:S01]  /*1360*/  IADD3 R2, PT, PT, R2, 0x4, RZ ;  /* 0x0000000402027810 */ /* 0x000fe20007ffe0ff */
[----:B------:R-:W-:Y:S06]  /*1370*/  BRA.U UP0, `(.L_x_3) ;  /* 0xfffffff900b07547 */ /* 0x000fec000b83ffff */
[----:B------:R-:W-:Y:S05]  /*1380*/  @P0 BRA `(.L_x_4) ;  /* 0xfffffff400d40947 */ /* 0x000fea000383ffff */
[----:B------:R-:W0:Y:S01]  /*1390*/  LDC.64 R2, c[0x0][0x390] ;  /* 0x0000e400ff027b82 */ /* 0x000e220000000a00 */
[----:B------:R-:W-:Y:S02]  /*13a0*/  SHF.L.U32 R0, R0, 0xc, RZ ;  /* 0x0000000c00007819 */ /* 0x000fe400000006ff */
[----:B------:R-:W-:-:S04]  /*13b0*/  SHF.L.U32 R5, R6, 0x3, RZ ;  /* 0x0000000306057819 */ /* 0x000fc800000006ff */
[----:B------:R-:W-:-:S04]  /*13c0*/  LOP3.LUT R0, R0, R5, RZ, 0xfc, !PT ;  /* 0x0000000500007212 */ /* 0x000fc800078efcff */
[----:B------:R-:W-:-:S04]  /*13d0*/  LEA R9, R9, R0, 0x6 ;  /* 0x0000000009097211 */ /* 0x000fc800078e30ff */
[----:B------:R-:W-:-:S04]  /*13e0*/  LEA R10, R10, R9, 0xf ;  /* 0x000000090a0a7211 */ /* 0x000fc800078e78ff */
[----:B------:R-:W-:-:S05]  /*13f0*/  LEA R11, R11, R10, 0x12 ;  /* 0x0000000a0b0b7211 */ /* 0x000fca00078e90ff */
[----:B0-----:R-:W-:-:S05]  /*1400*/  IMAD.WIDE R2, R11, 0x4, R2 ;  /* 0x000000040b027825 */ /* 0x001fca00078e0202 */
[----:B------:R-:W-:Y:S04]  /*1410*/  STG.E desc[UR6][R2.64], R36 ;  /* 0x0000002402007986 */ /* 0x000fe8000c101906 */
        /* <DEDUP_REMOVED lines=62> */
[----:B------:R-:W-:Y:S01]  /*1800*/  STG.E desc[UR6][R2.64+0x381c], R52 ;  /* 0x00381c3402007986 */ /* 0x000fe2000c101906 */
[----:B------:R-:W-:Y:S05]  /*1810*/  EXIT ;  /* 0x000000000000794d */ /* 0x000fea0003800000 */
.L_x_2:
[----:B------:R-:W-:-:S13]  /*1820*/  ISETP.GT.U32.OR P0, PT, R4, 0xf, !P0 ;  /* 0x0000000f0400780c */ /* 0x000fda0004704470 */
[----:B------:R-:W-:Y:S05]  /*1830*/  @P0 EXIT ;  /* 0x000000000000094d */ /* 0x000fea0003800000 */
[C---:B------:R-:W-:Y:S01]  /*1840*/  ISETP.GE.U32.AND P1, PT, R8.reuse, 0x4, PT ;  /* 0x000000040800780c */ /* 0x040fe20003f26070 */
[----:B------:R-:W0:Y:S01]  /*1850*/  S2UR UR5, SR_CgaCtaId ;  /* 0x00000000000579c3 */ /* 0x000e220000008800 */
[C---:B------:R-:W-:Y:S01]  /*1860*/  SHF.L.U32 R0, R8.reuse, 0x1, RZ ;  /* 0x0000000108007819 */ /* 0x040fe200000006ff */
[----:B------:R-:W-:Y:S01]  /*1870*/  UMOV UR4, 0x400 ;  /* 0x0000040000047882 */ /* 0x000fe20000000000 */
[----:B------:R-:W-:Y:S02]  /*1880*/  ISETP.GE.U32.AND P0, PT, R8, 0x5, PT ;  /* 0x000000050800780c */ /* 0x000fe40003f06070 */
[----:B------:R-:W-:Y:S02]  /*1890*/  CS2R R68, SRZ ;  /* 0x0000000000447805 */ /* 0x000fe4000001ff00 */
[----:B------:R-:W-:Y:S02]  /*18a0*/  IADD3 R3, PT, PT, R0, -0x9, RZ ;  /* 0xfffffff700037810 */ /* 0x000fe40007ffe0ff */
[----:B------:R-:W-:-:S02]  /*18b0*/  CS2R R66, SRZ ;  /* 0x0000000000427805 */ /* 0x000fc4000001ff00 */
[C---:B------:R-:W-:Y:S02]  /*18c0*/  IADD3 R2, PT, PT, R0.reuse, 0x1, RZ ;  /* 0x0000000100027810 */ /* 0x040fe40007ffe0ff */
[----:B------:R-:W-:Y:S02]  /*18d0*/  CS2R R64, SRZ ;  /* 0x0000000000407805 */ /* 0x000fe4000001ff00 */
[----:B------:R-:W-:Y:S02]  /*18e0*/  SEL R3, R0, R3, !P0 ;  /* 0x0000000300037207 */ /* 0x000fe40004000000 */
[----:B------:R-:W-:Y:S02]  /*18f0*/  CS2R R70, SRZ ;  /* 0x0000000000467805 */ /* 0x000fe4000001ff00 */
[----:B------:R-:W-:Y:S02]  /*1900*/  ISETP.GT.U32.AND P0, PT, R8, 0x4, PT ;  /* 0x000000040800780c */ /* 0x000fe40003f04070 */
[----:B------:R-:W-:-:S02]  /*1910*/  @P1 IADD3 R2, PT, PT, R0, -0x8, RZ ;  /* 0xfffffff800021810 */ /* 0x000fc40007ffe0ff */
[----:B------:R-:W-:Y:S02]  /*1920*/  SHF.L.U32 R5, R9, 0x1, RZ ;  /* 0x0000000109057819 */ /* 0x000fe400000006ff */
[----:B------:R-:W-:Y:S02]  /*1930*/  ISETP.GT.U32.AND P1, PT, R8, 0x3, PT ;  /* 0x000000030800780c */ /* 0x000fe40003f24070 */
[C---:B------:R-:W-:Y:S02]  /*1940*/  IADD3 R7, PT, PT, R5.reuse, 0x3100, RZ ;  /* 0x0000310005077810 */ /* 0x040fe40007ffe0ff */
[C---:B------:R-:W-:Y:S02]  /*1950*/  IADD3 R15, PT, PT, R5.reuse, 0x3101, RZ ;  /* 0x00003101050f7810 */ /* 0x040fe40007ffe0ff */
[C---:B------:R-:W-:Y:S01]  /*1960*/  IADD3 R17, PT, PT, R5.reuse, 0x3102, RZ ;  /* 0x0000310205117810 */ /* 0x040fe20007ffe0ff */
[----:B0-----:R-:W-:Y:S01]  /*1970*/  ULEA UR4, UR5, UR4, 0x18 ;  /* 0x0000000405047291 */ /* 0x001fe2000f8ec0ff */
[----:B------:R-:W-:-:S02]  /*1980*/  IADD3 R19, PT, PT, R5, 0x3170, RZ ;  /* 0x0000317005137810 */ /* 0x000fc40007ffe0ff */
[C---:B------:R-:W-:Y:S02]  /*1990*/  IADD3 R33, PT, PT, R5.reuse, 0x3171, RZ ;  /* 0x0000317105217810 */ /* 0x040fe40007ffe0ff */
[C---:B------:R-:W-:Y:S02]  /*19a0*/  IADD3 R35, PT, PT, R5.reuse, 0x3172, RZ ;  /* 0x0000317205237810 */ /* 0x040fe40007ffe0ff */
[C---:B------:R-:W-:Y:S02]  /*19b0*/  IADD3 R37, PT, PT, R5.reuse, 0x31e0, RZ ;  /* 0x000031e005257810 */ /* 0x040fe40007ffe0ff */
[C---:B------:R-:W-:Y:S02]  /*19c0*/  IADD3 R51, PT, PT, R5.reuse, 0x31e1, RZ ;  /* 0x000031e105337810 */ /* 0x040fe40007ffe0ff */
[----:B------:R-:W-:Y:S02]  /*19d0*/  IADD3 R55, PT, PT, R5, 0x31e2, RZ ;  /* 0x000031e205377810 */ /* 0x000fe40007ffe0ff */
[----:B------:R-:W-:-:S02]  /*19e0*/  MOV R0, R7 ;  /* 0x0000000700007202 */ /* 0x000fc40000000f00 */
[----:B------:R-:W-:Y:S02]  /*19f0*/  @!P0 IADD3 R0, PT, PT, R5, RZ, RZ ;  /* 0x000000ff05008210 */ /* 0x000fe40007ffe0ff */
[----:B------:R-:W-:Y:S02]  /*1a00*/  MOV R4, R15 ;  /* 0x0000000f00047202 */ /* 0x000fe40000000f00 */
[----:B------:R-:W-:Y:S02]  /*1a10*/  MOV R6, R17 ;  /* 0x0000001100067202 */ /* 0x000fe40000000f00 */
[----:B------:R-:W-:Y:S02]  /*1a20*/  MOV R12, R19 ;  /* 0x00000013000c7202 */ /* 0x000fe40000000f00 */
[----:B------:R-:W-:Y:S02]  /*1a30*/  MOV R14, R33 ;  /* 0x00000021000e7202 */ /* 0x000fe40000000f00 */
[----:B------:R-:W-:-:S02]  /*1a40*/  MOV R16, R35 ;  /* 0x0000002300107202 */ /* 0x000fc40000000f00 */
[----:B------:R-:W-:Y:S02]  /*1a50*/  MOV R18, R37 ;  /* 0x0000002500127202 */ /* 0x000fe40000000f00 */
[----:B------:R-:W-:Y:S02]  /*1a60*/  MOV R20, R51 ;  /* 0x0000003300147202 */ /* 0x000fe40000000f00 */
[----:B------:R-:W-:Y:S02]  /*1a70*/  MOV R22, R55 ;  /* 0x0000003700167202 */ /* 0x000fe40000000f00 */
[C---:B------:R-:W-:Y:S02]  /*1a80*/  @!P0 IADD3 R4, PT, PT, R5.reuse, 0x1, RZ ;  /* 0x0000000105048810 */ /* 0x040fe40007ffe0ff */
[C---:B------:R-:W-:Y:S02]  /*1a90*/  @!P0 IADD3 R6, PT, PT, R5.reuse, 0x2, RZ ;  /* 0x0000000205068810 */ /* 0x040fe40007ffe0ff */
[----:B------:R-:W-:Y:S01]  /*1aa0*/  @!P0 IADD3 R12, PT, PT, R5, 0x70, RZ ;  /* 0x00000070050c8810 */ /* 0x000fe20007ffe0ff */
[----:B------:R-:W-:Y:S01]  /*1ab0*/  IMAD R13, R3, 0x70, R4 ;  /* 0x00000070030d7824 */ /* 0x000fe200078e0204 */
        /* <DEDUP_REMOVED lines=10> */
[----:B------:R-:W-:Y:S01]  /*1b60*/  @!P1 IADD3 R7, PT, PT, R5, RZ, RZ ;  /* 0x000000ff05079210 */ /* 0x000fe20007ffe0ff */
[----:B------:R-:W-:Y:S01]  /*1b70*/  IMAD R49, R3, 0x70, R20 ;  /* 0x0000007003317824 */ /* 0x000fe200078e0214 */
[----:B------:R-:W-:Y:S01]  /*1b80*/  @!P1 IADD3 R15, PT, PT, R5, 0x1, RZ ;  /* 0x00000001050f9810 */ /* 0x000fe20007ffe0ff */
[----:B------:R-:W-:Y:S01]  /*1b90*/  IMAD R53, R3, 0x70, R22 ;  /* 0x0000007003357824 */ /* 0x000fe200078e0216 */
[C---:B------:R-:W-:Y:S01]  /*1ba0*/  @!P1 IADD3 R17, PT, PT, R5.reuse, 0x2, RZ ;  /* 0x0000000205119810 */ /* 0x040fe20007ffe0ff */
[----:B------:R-:W-:Y:S01]  /*1bb0*/  IMAD R13, R10, 0x460, R13 ;  /* 0x000004600a0d7824 */ /* 0x000fe200078e020d */
[C---:B------:R-:W-:Y:S01]  /*1bc0*/  @!P1 IADD3 R19, PT, PT, R5.reuse, 0x70, RZ ;  /* 0x0000007005139810 */ /* 0x040fe20007ffe0ff */
[C---:B------:R-:W-:Y:S01]  /*1bd0*/  IMAD R21, R2.reuse, 0x70, R15 ;  /* 0x0000007002157824 */ /* 0x040fe200078e020f */
[C---:B------:R-:W-:Y:S01]  /*1be0*/  @!P1 IADD3 R33, PT, PT, R5.reuse, 0x71, RZ ;  /* 0x0000007105219810 */ /* 0x040fe20007ffe0ff */
[C---:B------:R-:W-:Y:S01]  /*1bf0*/  IMAD R25, R2.reuse, 0x70, R17 ;  /* 0x0000007002197824 */ /* 0x040fe200078e0211 */
[C---:B------:R-:W-:Y:S01]  /*1c00*/  @!P1 IADD3 R35, PT, PT, R5.reuse, 0x72, RZ ;  /* 0x0000007205239810 */ /* 0x040fe20007ffe0ff */
[C---:B------:R-:W-:Y:S01]  /*1c10*/  IMAD R29, R2.reuse, 0x70, R19 ;  /* 0x00000070021d7824 */ /* 0x040fe200078e0213 */
[C---:B------:R-:W-:Y:S01]  /*1c20*/  @!P1 IADD3 R37, PT, PT, R5.reuse, 0xe0, RZ ;  /* 0x000000e005259810 */ /* 0x040fe20007ffe0ff */
[C---:B------:R-:W-:Y:S01]  /*1c30*/  IMAD R39, R2.reuse, 0x70, R33 ;  /* 0x0000007002277824 */ /* 0x040fe200078e0221 */
[C---:B------:R-:W-:Y:S01]  /*1c40*/  @!P1 IADD3 R51, PT, PT, R5.reuse, 0xe1, RZ ;  /* 0x000000e105339810 */ /* 0x040fe20007ffe0ff */
[----:B------:R-:W-:Y:S01]  /*1c50*/  IMAD R43, R2, 0x70, R35 ;  /* 0x00000070022b7824 */ /* 0x000fe200078e0223 */
[----:B------:R-:W-:Y:S01]  /*1c60*/  @!P1 IADD3 R55, PT, PT, R5, 0xe2, RZ ;  /* 0x000000e205379810 */ /* 0x000fe20007ffe0ff */
[----:B------:R-:W-:Y:S01]  /*1c70*/  IMAD R5, R3, 0x70, R0 ;  /* 0x0000007003057824 */ /* 0x000fe200078e0200 */
[----:B------:R-:W-:Y:S01]  /*1c80*/  LEA R6, R8, UR4, 0x5 ;  /* 0x0000000408067c11 */ /* 0x000fe2000f8e28ff */
[----:B------:R-:W-:Y:S01]  /*1c90*/  IMAD.HI R0, R11, 0x55555556, RZ ;  /* 0x555555560b007827 */ /* 0x000fe200078e02ff */
[----:B------:R-:W-:-:S02]  /*1ca0*/  CS2R R34, SRZ ;  /* 0x0000000000227805 */ /* 0x000fc4000001ff00 */
[----:B------:R-:W-:Y:S02]  /*1cb0*/  CS2R R32, SRZ ;  /* 0x0000000000207805 */ /* 0x000fe4000001ff00 */
[----:B------:R-:W-:Y:S01]  /*1cc0*/  CS2R R18, SRZ ;  /* 0x0000000000127805 */ /* 0x000fe2000001ff00 */
[----:B------:R-:W-:Y:S01]  /*1cd0*/  IMAD R3, R2, 0x70, R7 ;  /* 0x0000007002037824 */ /* 0x000fe200078e0207 */
[----:B------:R-:W-:Y:S01]  /*1ce0*/  LEA.HI R12, R0, R0, RZ, 0x1 ;  /* 0x00000000000c7211 */ /* 0x000fe200078f08ff */
[C---:B------:R-:W-:Y:S02]  /*1cf0*/  IMAD R5, R10.reuse, 0x460, R5 ;  /* 0x000004600a057824 */ /* 0x040fe400078e0205 */
[----:B------:R-:W-:Y:S02]  /*1d00*/  HFMA2 R7, -RZ, RZ, 0, 0 ;  /* 0x00000000ff077431 */ /* 0x000fe400000001ff */
[----:B------:R-:W-:Y:S01]  /*1d10*/  IMAD R3, R10, 0x460, R3 ;  /* 0x000004600a037824 */ /* 0x000fe200078e0203 */
[----:B------:R-:W-:Y:S01]  /*1d20*/  CS2R R16, SRZ ;  /* 0x0000000000107805 */ /* 0x000fe2000001ff00 */
[C---:B------:R-:W-:Y:S01]  /*1d30*/  IMAD R93, R12.reuse, 0xc4000, R13 ;  /* 0x000c40000c5d7824 */ /* 0x040fe200078e020d */
[----:B------:R-:W-:Y:S01]  /*1d40*/  CS2R R14, SRZ ;  /* 0x00000000000e7805 */ /* 0x000fe2000001ff00 */
[----:B------:R-:W-:-:S02]  /*1d50*/  IMAD R13, R12, -0x3, R11 ;  /* 0xfffffffd0c0d7824 */ /* 0x000fc400078e020b */
[C---:B------:R-:W-:Y:S01]  /*1d60*/  IMAD R47, R2.reuse, 0x70, R37 ;  /* 0x00000070022f7824 */ /* 0x040fe200078e0225 */
[----:B------:R-:W-:Y:S01]  /*1d70*/  CS2R R36, SRZ ;  /* 0x0000000000247805 */ /* 0x000fe2000001ff00 */
[C---:B------:R-:W-:Y:S01]  /*1d80*/  IMAD R51, R2.reuse, 0x70, R51 ;  /* 0x0000007002337824 */ /* 0x040fe200078e0233 */
[----:B------:R-:W-:Y:S01]  /*1d90*/  LEA R20, R13, R8, 0x4 ;  /* 0x000000080d147211 */ /* 0x000fe200078e20ff */
[----:B------:R-:W-:Y:S02]  /*1da0*/  IMAD R55, R2, 0x70, R55 ;  /* 0x0000007002377824 */ /* 0x000fe400078e0237 */
[C---:B------:R-:W-:Y:S02]  /*1db0*/  IMAD R2, R12.reuse, 0xc4000, R5 ;  /* 0x000c40000c027824 */ /* 0x040fe400078e0205 */
[----:B------:R-:W-:Y:S02]  /*1dc0*/  IMAD R0, R12, 0xc4000, R3 ;  /* 0x000c40000c007824 */ /* 0x000fe400078e0203 */
[C---:B------:R-:W-:Y:S01]  /*1dd0*/  IMAD R21, R10.reuse, 0x460, R21 ;  /* 0x000004600a157824 */ /* 0x040fe200078e0215 */
[----:B------:R0:W-:Y:S01]  /*1de0*/  STL [R1+0x8], R2 ;  /* 0x0000080201007387 */ /* 0x0001e20000100800 */
[----:B------:R-:W-:-:S02]  /*1df0*/  IMAD R23, R10, 0x460, R23 ;  /* 0x000004600a177824 */ /* 0x000fc400078e0217 */
[----:B------:R-:W-:Y:S01]  /*1e00*/  IMAD R92, R12, 0xc4000, R21 ;  /* 0x000c40000c5c7824 */ /* 0x000fe200078e0215 */
[----:B------:R1:W-:Y:S01]  /*1e10*/  STL [R1+0x4], R0 ;  /* 0x0000040001007387 */ /* 0x0003e20000100800 */
[----:B------:R-:W-:Y:S01]  /*1e20*/  IMAD R27, R10, 0x460, R27 ;  /* 0x000004600a1b7824 */ /* 0x000fe200078e021b */
[----:B------:R-:W-:Y:S01]  /*1e30*/  IADD3 R21, PT, PT, R6, 0x48, RZ ;  /* 0x0000004806157810 */ /* 0x000fe20007ffe0ff */
[C---:B------:R-:W-:Y:S01]  /*1e40*/  IMAD R31, R10.reuse, 0x460, R31 ;  /* 0x000004600a1f7824 */ /* 0x040fe200078e021f */
[----:B------:R2:W-:Y:S01]  /*1e50*/  STL [R1], R20 ;  /* 0x0000001401007387 */ /* 0x0005e20000100800 */
[C---:B------:R-:W-:Y:S02]  /*1e60*/  IMAD R41, R10.reuse, 0x460, R41 ;  /* 0x000004600a297824 */ /* 0x040fe400078e0229 */
[C---:B------:R-:W-:Y:S02]  /*1e70*/  IMAD R45, R10.reuse, 0x460, R45 ;  /* 0x000004600a2d7824 */ /* 0x040fe400078e022d */
[----:B------:R-:W-:-:S02]  /*1e80*/  IMAD R49, R10, 0x460, R49 ;  /* 0x000004600a317824 */ /* 0x000fc400078e0231 */
[C---:B------:R-:W-:Y:S02]  /*1e90*/  IMAD R53, R10.reuse, 0x460, R53 ;  /* 0x000004600a357824 */ /* 0x040fe400078e0235 */
[C---:B------:R-:W-:Y:S02]  /*1ea0*/  IMAD R25, R10.reuse, 0x460, R25 ;  /* 0x000004600a197824 */ /* 0x040fe400078e0219 */
[C---:B------:R-:W-:Y:S02]  /*1eb0*/  IMAD R29, R10.reuse, 0x460, R29 ;  /* 0x000004600a1d7824 */ /* 0x040fe400078e021d */
[C---:B------:R-:W-:Y:S02]  /*1ec0*/  IMAD R39, R10.reuse, 0x460, R39 ;  /* 0x000004600a277824 */ /* 0x040fe400078e0227 */
[C---:B------:R-:W-:Y:S02]  /*1ed0*/  IMAD R43, R10.reuse, 0x460, R43 ;  /* 0x000004600a2b7824 */ /* 0x040fe400078e022b */
[----:B------:R-:W-:-:S02]  /*1ee0*/  IMAD R47, R10, 0x460, R47 ;  /* 0x000004600a2f7824 */ /* 0x000fc400078e022f */
[C---:B------:R-:W-:Y:S02]  /*1ef0*/  IMAD R51, R10.reuse, 0x460, R51 ;  /* 0x000004600a337824 */ /* 0x040fe400078e0233 */
[----:B------:R-:W-:Y:S02]  /*1f00*/  IMAD R55, R10, 0x460, R55 ;  /* 0x000004600a377824 */ /* 0x000fe400078e0237 */
[C---:B------:R-:W-:Y:S02]  /*1f10*/  IMAD R91, R12.reuse, 0xc4000, R23 ;  /* 0x000c40000c5b7824 */ /* 0x040fe400078e0217 */
        /* <DEDUP_REMOVED lines=10> */
[C---:B------:R-:W-:Y:S02]  /*1fc0*/  IMAD R3, R12.reuse, 0xc4000, R51 ;  /* 0x000c40000c037824 */ /* 0x040fe400078e0233 */
[C---:B0-----:R-:W-:Y:S02]  /*1fd0*/  IMAD R2, R12.reuse, 0xc4000, R53 ;  /* 0x000c40000c027824 */ /* 0x041fe400078e0235 */
[----:B-1----:R-:W-:Y:S01]  /*1fe0*/  IMAD R0, R12, 0xc4000, R55 ;  /* 0x000c40000c007824 */ /* 0x002fe200078e0237 */
[C---:B------:R-:W-:Y:S01]  /*1ff0*/  LEA R12, R8.reuse, UR4, 0x3 ;  /* 0x00000004080c7c11 */ /* 0x040fe2000f8e18ff */
[----:B--2---:R-:W-:-:S07]  /*2000*/  IMAD R13, R8, -0x10, R21 ;  /* 0xfffffff0080d7824 */ /* 0x004fce00078e0215 */
.L_x_5:
[----:B------:R-:W2:Y:S04]  /*2010*/  LDL R24, [R1] ;  /* 0x0000000001187983 */ /* 0x000ea80000100800 */
[----:B------:R-:W3:Y:S04]  /*2020*/  LDL R23, [R1+0x8] ;  /* 0x0000080001177983 */ /* 0x000ee80000100800 */
[----:B------:R-:W4:Y:S01]  /*2030*/  LDL R22, [R1+0x4] ;  /* 0x0000040001167983 */ /* 0x000f220000100800 */
[----:B------:R-:W-:Y:S01]  /*2040*/  BAR.SYNC.DEFER_BLOCKING 0x0 ;  /* 0x0000000000007b1d */ /* 0x000fe20000010000 */
[----:B------:R-:W-:-:S07]  /*2050*/  ISETP.GT.U32.AND P1, PT, R8, 0x8, PT ;  /* 0x000000080800780c */ /* 0x000fce0003f24070 */
[----:B------:R-:W0:Y:S08]  /*2060*/  LDC.64 R44, c[0x0][0x3a8] ;  /* 0x0000ea00ff2c7b82 */ /* 0x000e300000000a00 */
[----:B------:R-:W1:Y:S01]  /*2070*/  @!P1 LDC.64 R20, c[0x0][0x3a0] ;  /* 0x0000e800ff149b82 */ /* 0x000e620000000a00 */
[----:B------:R-:W-:-:S13]  /*2080*/  ISETP.GT.U32.AND P0, PT, R8, 0x8, PT ;  /* 0x000000080800780c */ /* 0x000fda0003f04070 */
[C---:B------:R-:W-:Y:S01]  /*2090*/  @!P0 IMAD R59, R7.reuse, 0x6200, R93 ;  /* 0x00006200073b8824 */ /* 0x040fe200078e025d */
[----:B------:R-:W5:Y:S01]  /*20a0*/  S2UR UR5, SR_CgaCtaId ;  /* 0x00000000000579c3 */ /* 0x000f620000008800 */
[----:B------:R-:W-:-:S07]  /*20b0*/  @!P0 IMAD R41, R7, 0x6200, R91 ;  /* 0x0000620007298824 */ /* 0x000fce00078e025b */
[----:B------:R-:W5:Y:S01]  /*20c0*/  @!P0 LDC.64 R48, c[0x0][0x3a0] ;  /* 0x0000e800ff308b82 */ /* 0x000f620000000a00 */
[----:B--2---:R-:W-:Y:S01]  /*20d0*/  LEA R25, R24, R7, 0x7 ;  /* 0x0000000718197211 */ /* 0x004fe200078e38ff */
[----:B---3--:R-:W-:-:S04]  /*20e0*/  @!P1 IMAD R51, R7, 0x6200, R23 ;  /* 0x0000620007339824 */ /* 0x008fc800078e0217 */
[----:B------:R-:W-:Y:S02]  /*20f0*/  IMAD R25, R25, 0x12, RZ ;  /* 0x0000001219197824 */ /* 0x000fe400078e02ff */
[----:B----4-:R-:W-:Y:S02]  /*2100*/  @!P1 IMAD R23, R7, 0x6200, R22 ;  /* 0x0000620007179824 */ /* 0x010fe400078e0216 */
[----:B-1----:R-:W-:-:S04]  /*2110*/  @!P1 IMAD.WIDE R50, R51, 0x4, R20 ;  /* 0x0000000433329825 */ /* 0x002fc800078e0214 */
[----:B------:R-:W-:Y:S02]  /*2120*/  @!P1 IMAD.WIDE R20, R23, 0x4, R20 ;  /* 0x0000000417149825 */ /* 0x000fe400078e0214 */
[----:B------:R-:W2:Y:S02]  /*2130*/  @!P1 LDG.E.CONSTANT R50, desc[UR6][R50.64] ;  /* 0x0000000632329981 */ /* 0x000ea4000c1e9900 */
[----:B0-----:R-:W-:-:S05]  /*2140*/  IMAD.WIDE R44, R25, 0x4, R44 ;  /* 0x00000004192c7825 */ /* 0x001fca00078e022c */
[----:B------:R-:W3:Y:S04]  /*2150*/  LDG.E.CONSTANT R54, desc[UR6][R44.64] ;  /* 0x000000062c367981 */ /* 0x000ee8000c1e9900 */
[----:B------:R0:W2:Y:S04]  /*2160*/  @!P1 LDG.E.CONSTANT R51, desc[UR6][R20.64] ;  /* 0x0000000614339981 */ /* 0x0000a8000c1e9900 */
[----:B------:R-:W3:Y:S04]  /*2170*/  LDG.E.CONSTANT R55, desc[UR6][R44.64+0x24] ;  /* 0x000024062c377981 */ /* 0x000ee8000c1e9900 */
[----:B------:R-:W4:Y:S01]  /*2180*/  LDG.E.CONSTANT R28, desc[UR6][R44.64+0x900] ;  /* 0x000900062c1c7981 */ /* 0x000f22000c1e9900 */
[----:B0-----:R-:W0:Y:S03]  /*2190*/  @!P0 LDC.64 R20, c[0x0][0x3a0] ;  /* 0x0000e800ff148b82 */ /* 0x001e260000000a00 */
[----:B------:R-:W4:Y:S04]  /*21a0*/  LDG.E.CONSTANT R29, desc[UR6][R44.64+0x924] ;  /* 0x000924062c1d7981 */ /* 0x000f28000c1e9900 */
[----:B------:R-:W4:Y:S04]  /*21b0*/  LDG.E.CONSTANT R30, desc[UR6][R44.64+0x1200] ;  /* 0x001200062c1e7981 */ /* 0x000f28000c1e9900 */
[----:B------:R-:W4:Y:S04]  /*21c0*/  LDG.E.CONSTANT R31, desc[UR6][R44.64+0x1224] ;  /* 0x001224062c1f7981 */ /* 0x000f28000c1e9900 */
[----:B------:R-:W4:Y:S04]  /*21d0*/  LDG.E.CONSTANT R52, desc[UR6][R44.64+0x1b00] ;  /* 0x001b00062c347981 */ /* 0x000f28000c1e9900 */
[----:B------:R-:W4:Y:S01]  /*21e0*/  LDG.E.CONSTANT R53, desc[UR6][R44.64+0x1b24] ;  /* 0x001b24062c357981 */ /* 0x000f22000c1e9900 */
[----:B------:R-:W-:-:S03]  /*21f0*/  @!P0 IMAD R23, R7, 0x6200, R92 ;  /* 0x0000620007178824 */ /* 0x000fc600078e025c */
[----:B------:R-:W4:Y:S01]  /*2200*/  LDG.E.CONSTANT R60, desc[UR6][R44.64+0x4] ;  /* 0x000004062c3c7981 */ /* 0x000f22000c1e9900 */
[----:B0-----:R-:W-:-:S03]  /*2210*/  @!P0 IMAD.WIDE R58, R59, 0x4, R20 ;  /* 0x000000043b3a8825 */ /* 0x001fc600078e0214 */
[----:B------:R-:W4:Y:S01]  /*2220*/  LDG.E.CONSTANT R61, desc[UR6][R44.64+0x28] ;  /* 0x000028062c3d7981 */ /* 0x000f22000c1e9900 */
[----:B------:R-:W-:-:S03]  /*2230*/  @!P0 IMAD.WIDE R20, R23, 0x4, R20 ;  /* 0x0000000417148825 */ /* 0x000fc600078e0214 */
[----:B------:R-:W4:Y:S04]  /*2240*/  @!P0 LDG.E.CONSTANT R58, desc[UR6][R58.64] ;  /* 0x000000063a3a8981 */ /* 0x000f28000c1e9900 */
[----:B------:R-:W4:Y:S04]  /*2250*/  LDG.E.CONSTANT R62, desc[UR6][R44.64+0x1b04] ;  /* 0x001b04062c3e7981 */ /* 0x000f28000c1e9900 */
[----:B------:R-:W4:Y:S04]  /*2260*/  LDG.E.CONSTANT R24, desc[UR6][R44.64+0x904] ;  /* 0x000904062c187981 */ /* 0x000f28000c1e9900 */
[----:B------:R0:W4:Y:S04]  /*2270*/  @!P0 LDG.E.CONSTANT R59, desc[UR6][R20.64] ;  /* 0x00000006143b8981 */ /* 0x000128000c1e9900 */
[----:B------:R-:W4:Y:S04]  /*2280*/  LDG.E.CONSTANT R25, desc[UR6][R44.64+0x928] ;  /* 0x000928062c197981 */ /* 0x000f28000c1e9900 */
[----:B------:R-:W4:Y:S01]  /*2290*/  LDG.E.CONSTANT R26, desc[UR6][R44.64+0x1204] ;  /* 0x001204062c1a7981 */ /* 0x000f22000c1e9900 */
[----:B0-----:R-:W0:Y:S03]  /*22a0*/  @!P0 LDC.64 R20, c[0x0][0x3a0] ;  /* 0x0000e800ff148b82 */ /* 0x001e260000000a00 */
[----:B------:R-:W4:Y:S04]  /*22b0*/  LDG.E.CONSTANT R27, desc[UR6][R44.64+0x1228] ;  /* 0x001228062c1b7981 */ /* 0x000f28000c1e9900 */
[----:B------:R-:W4:Y:S01]  /*22c0*/  LDG.E.CONSTANT R63, desc[UR6][R44.64+0x1b28] ;  /* 0x001b28062c3f7981 */ /* 0x000f22000c1e9900 */
[----:B------:R-:W-:-:S03]  /*22d0*/  @!P0 IMAD R23, R7, 0x6200, R90 ;  /* 0x0000620007178824 */ /* 0x000fc600078e025a */
[----:B------:R-:W4:Y:S04]  /*22e0*/  LDG.E.CONSTANT R38, desc[UR6][R44.64+0x8] ;  /* 0x000008062c267981 */ /* 0x000f28000c1e9900 */
[----:B------:R-:W4:Y:S04]  /*22f0*/  LDG.E.CONSTANT R39, desc[UR6][R44.64+0x2c] ;  /* 0x00002c062c277981 */ /* 0x000f28000c1e9900 */
[----:B------:R-:W4:Y:S04]  /*2300*/  LDG.E.CONSTANT R42, desc[UR6][R44.64+0x1b08] ;  /* 0x001b08062c2a7981 */ /* 0x000f28000c1e9900 */
[----:B------:R-:W4:Y:S01]  /*2310*/  LDG.E.CONSTANT R22, desc[UR6][R44.64+0x1208] ;  /* 0x001208062c167981 */ /* 0x000f22000c1e9900 */
[----:B0-----:R-:W-:-:S03]  /*2320*/  @!P0 IMAD.WIDE R40, R41, 0x4, R20 ;  /* 0x0000000429288825 */ /* 0x001fc600078e0214 */
[----:B------:R-:W4:Y:S01]  /*2330*/  LDG.E.CONSTANT R43, desc[UR6][R44.64+0x1b2c] ;  /* 0x001b2c062c2b7981 */ /* 0x000f22000c1e9900 */
[----:B------:R-:W-:-:S03]  /*2340*/  @!P0 IMAD.WIDE R20, R23, 0x4, R20 ;  /* 0x0000000417148825 */ /* 0x000fc600078e0214 */
[----:B------:R-:W4:Y:S04]  /*2350*/  @!P0 LDG.E.CONSTANT R40, desc[UR6][R40.64] ;  /* 0x0000000628288981 */ /* 0x000f28000c1e9900 */
[----:B------:R-:W4:Y:S04]  /*2360*/  LDG.E.CONSTANT R23, desc[UR6][R44.64+0x122c] ;  /* 0x00122c062c177981 */ /* 0x000f28000c1e9900 */
[----:B------:R-:W4:Y:S04]  /*2370*/  @!P0 LDG.E.CONSTANT R41, desc[UR6][R20.64] ;  /* 0x0000000614298981 */ /* 0x000f28000c1e9900 */
[----:B------:R-:W4:Y:S04]  /*2380*/  LDG.E.CONSTANT R20, desc[UR6][R44.64+0x908] ;  /* 0x000908062c147981 */ /* 0x000f28000c1e9900 */
[----:B------:R-:W4:Y:S01]  /*2390*/  LDG.E.CONSTANT R21, desc[UR6][R44.64+0x92c] ;  /* 0x00092c062c157981 */ /* 0x000f22000c1e9900 */
[----:B------:R-:W-:-:S02]  /*23a0*/  UMOV UR4, 0x400 ;  /* 0x0000040000047882 */ /* 0x000fc40000000000 */
[----:B-----5:R-:W-:Y:S01]  /*23b0*/  ULEA UR4, UR5, UR4, 0x18 ;  /* 0x0000000405047291 */ /* 0x020fe2000f8ec0ff */
[C---:B------:R-:W-:Y:S02]  /*23c0*/  @!P0 IMAD R47, R7.reuse, 0x6200, R89 ;  /* 0x00006200072f8824 */ /* 0x040fe400078e0259 */
[----:B------:R-:W-:Y:S02]  /*23d0*/  @!P0 IMAD R57, R7, 0x6200, R88 ;  /* 0x0000620007398824 */ /* 0x000fe400078e0258 */
[----:B------:R-:W-:-:S04]  /*23e0*/  @!P0 IMAD.WIDE R46, R47, 0x4, R48 ;  /* 0x000000042f2e8825 */ /* 0x000fc800078e0230 */
[----:B------:R-:W-:Y:S02]  /*23f0*/  @!P0 IMAD.WIDE R48, R57, 0x4, R48 ;  /* 0x0000000439308825 */ /* 0x000fe400078e0230 */
[----:B------:R-:W5:Y:S04]  /*2400*/  @!P0 LDG.E.CONSTANT R46, desc[UR6][R46.64] ;  /* 0x000000062e2e8981 */ /* 0x000f68000c1e9900 */
[----:B------:R-:W5:Y:S04]  /*2410*/  @!P0 LDG.E.CONSTANT R47, desc[UR6][R48.64] ;  /* 0x00000006302f8981 */ /* 0x000f68000c1e9900 */
[----:B------:R-:W5:Y:S04]  /*2420*/  LDG.E.CONSTANT R48, desc[UR6][R44.64+0xc] ;  /* 0x00000c062c307981 */ /* 0x000f68000c1e9900 */
[----:B------:R-:W5:Y:S04]  /*2430*/  LDG.E.CONSTANT R49, desc[UR6][R44.64+0x30] ;  /* 0x000030062c317981 */ /* 0x000f68000c1e9900 */
[----:B--2---:R-:W-:Y:S04]  /*2440*/  @!P1 STS.64 [R12], R50 ;  /* 0x000000320c009388 */ /* 0x004fe80000000a00 */
[----:B---3--:R-:W-:Y:S04]  /*2450*/  STS.64 [R6+0x48], R54 ;  /* 0x0000483606007388 */ /* 0x008fe80000000a00 */
[----:B----4-:R-:W-:Y:S04]  /*2460*/  STS.128 [R6+0x50], R28 ;  /* 0x0000501c06007388 */ /* 0x010fe80000000c00 */
[----:B------:R-:W-:Y:S01]  /*2470*/  STS.64 [R6+0x60], R52 ;  /* 0x0000603406007388 */ /* 0x000fe20000000a00 */
[----:B------:R-:W-:Y:S06]  /*2480*/  BAR.SYNC.DEFER_BLOCKING 0x0 ;  /* 0x0000000000007b1d */ /* 0x000fec0000010000 */
[----:B------:R-:W-:Y:S04]  /*2490*/  LDS R81, [UR4] ;  /* 0x00000004ff517984 */ /* 0x000fe80008000800 */
[----:B------:R-:W0:Y:S04]  /*24a0*/  LDS.64 R50, [R13] ;  /* 0x000000000d327984 */ /* 0x000e280000000a00 */
[----:B------:R-:W1:Y:S04]  /*24b0*/  LDS.64 R52, [R13+0x100] ;  /* 0x000100000d347984 */ /* 0x000e680000000a00 */
[----:B------:R-:W2:Y:S04]  /*24c0*/  LDS.64 R54, [R13+0x8] ;  /* 0x000008000d367984 */ /* 0x000ea80000000a00 */
[----:B------:R-:W-:Y:S04]  /*24d0*/  LDS.64 R56, [R13+0x108] ;  /* 0x000108000d387984 */ /* 0x000fe80000000a00 */
[----:B------:R-:W3:Y:S04]  /*24e0*/  LDS R79, [UR4+0x8] ;  /* 0x00000804ff4f7984 */ /* 0x000ee80008000800 */
[----:B------:R-:W4:Y:S04]  /*24f0*/  LDS R76, [UR4+0x10] ;  /* 0x00001004ff4c7984 */ /* 0x000f280008000800 */
[----:B------:R-:W4:Y:S04]  /*2500*/  LDS R73, [UR4+0x18] ;  /* 0x00001804ff497984 */ /* 0x000f280008000800 */
[----:B------:R-:W4:Y:S01]  /*2510*/  LDS.128 R28, [UR4+0x20] ;  /* 0x00002004ff1c7984 */ /* 0x000f220008000c00 */
[C---:B0-----:R-:W-:Y:S01]  /*2520*/  FFMA R74, R81.reuse, R50, R69 ;  /* 0x00000032514a7223 */ /* 0x041fe20000000045 */
[C---:B-1----:R-:W-:Y:S01]  /*2530*/  FFMA R33, R81.reuse, R52, R33 ;  /* 0x0000003451217223 */ /* 0x042fe20000000021 */
[----:B--2---:R-:W-:-:S02]  /*2540*/  FFMA R75, R81, R54, R68 ;  /* 0x00000036514b7223 */ /* 0x004fc40000000044 */
[----:B------:R-:W0:Y:S01]  /*2550*/  LDS R68, [UR4+0x34] ;  /* 0x00003404ff447984 */ /* 0x000e220008000800 */
[-C--:B---3--:R-:W-:Y:S01]  /*2560*/  FFMA R67, R50, R79.reuse, R67 ;  /* 0x0000004f32437223 */ /* 0x088fe20000000043 */
[-C--:B------:R-:W-:Y:S01]  /*2570*/  FFMA R19, R52, R79.reuse, R19 ;  /* 0x0000004f34137223 */ /* 0x080fe20000000013 */
[-C--:B------:R-:W-:Y:S01]  /*2580*/  FFMA R66, R54, R79.reuse, R66 ;  /* 0x0000004f36427223 */ /* 0x080fe20000000042 */
[----:B------:R-:W-:Y:S01]  /*2590*/  FFMA R69, R56, R79, R18 ;  /* 0x0000004f38457223 */ /* 0x000fe20000000012 */
[-C--:B----4-:R-:W-:Y:S01]  /*25a0*/  FFMA R65, R50, R76.reuse, R65 ;  /* 0x0000004c32417223 */ /* 0x090fe20000000041 */
[----:B------:R-:W-:Y:S01]  /*25b0*/  FFMA R17, R52, R76, R17 ;  /* 0x0000004c34117223 */ /* 0x000fe20000000011 */
[C---:B------:R-:W-:Y:S01]  /*25c0*/  FFMA R64, R76.reuse, R54, R64 ;  /* 0x000000364c407223 */ /* 0x040fe20000000040 */
[-C--:B------:R-:W-:Y:S01]  /*25d0*/  FFMA R16, R76, R56.reuse, R16 ;  /* 0x000000384c107223 */ /* 0x080fe20000000010 */
[-C--:B------:R-:W-:Y:S01]  /*25e0*/  FFMA R76, R50, R73.reuse, R37 ;  /* 0x00000049324c7223 */ /* 0x080fe20000000025 */
[-C--:B------:R-:W-:Y:S01]  /*25f0*/  FFMA R15, R52, R73.reuse, R15 ;  /* 0x00000049340f7223 */ /* 0x080fe2000000000f */
[-C--:B------:R-:W-:Y:S01]  /*2600*/  FFMA R79, R54, R73.reuse, R36 ;  /* 0x00000049364f7223 */ /* 0x080fe20000000024 */
[----:B------:R-:W-:Y:S01]  /*2610*/  FFMA R14, R56, R73, R14 ;  /* 0x00000049380e7223 */ /* 0x000fe2000000000e */
[----:B------:R-:W-:Y:S01]  /*2620*/  FFMA R30, R81, R56, R32 ;  /* 0x00000038511e7223 */ /* 0x000fe20000000020 */
[-C--:B------:R-:W-:Y:S01]  /*2630*/  FFMA R50, R50, R28.reuse, R35 ;  /* 0x0000001c32327223 */ /* 0x080fe20000000023 */
[----:B------:R-:W-:Y:S01]  /*2640*/  FFMA R52, R52, R28, R70 ;  /* 0x0000001c34347223 */ /* 0x000fe20000000046 */
[C---:B------:R-:W-:Y:S01]  /*2650*/  FFMA R54, R28.reuse, R54, R34 ;  /* 0x000000361c367223 */ /* 0x040fe20000000022 */
[----:B------:R-:W-:Y:S01]  /*2660*/  FFMA R56, R28, R56, R71 ;  /* 0x000000381c387223 */ /* 0x000fe20000000047 */
[----:B------:R-:W1:Y:S04]  /*2670*/  LDS R18, [UR4+0x3c] ;  /* 0x00003c04ff127984 */ /* 0x000e680008000800 */
[----:B------:R-:W2:Y:S01]  /*2680*/  LDS R28, [UR4+0x44] ;  /* 0x00004404ff1c7984 */ /* 0x000ea20008000800 */
[----:B------:R-:W-:Y:S01]  /*2690*/  BAR.SYNC.DEFER_BLOCKING 0x0 ;  /* 0x0000000000007b1d */ /* 0x000fe20000010000 */
[----:B------:R-:W-:-:S05]  /*26a0*/  FFMA R74, R29, R51, R74 ;  /* 0x000000331d4a7223 */ /* 0x000fca000000004a */
[----:B------:R-:W-:Y:S04]  /*26b0*/  @!P0 STS.64 [R12], R58 ;  /* 0x0000003a0c008388 */ /* 0x000fe80000000a00 */
[----:B------:R3:W-:Y:S04]  /*26c0*/  STS.64 [R6+0x48], R60 ;  /* 0x0000483c06007388 */ /* 0x0007e80000000a00 */
[----:B------:R4:W-:Y:S04]  /*26d0*/  STS.128 [R6+0x50], R24 ;  /* 0x0000501806007388 */ /* 0x0009e80000000c00 */
[----:B------:R-:W-:Y:S01]  /*26e0*/  STS.64 [R6+0x60], R62 ;  /* 0x0000603e06007388 */ /* 0x000fe20000000a00 */
[----:B------:R-:W-:Y:S01]  /*26f0*/  BAR.SYNC.DEFER_BLOCKING 0x0 ;  /* 0x0000000000007b1d */ /* 0x000fe20000010000 */
[C---:B---3--:R-:W-:Y:S01]  /*2700*/  FFMA R60, R29.reuse, R53, R33 ;  /* 0x000000351d3c7223 */ /* 0x048fe20000000021 */
[C---:B------:R-:W-:Y:S01]  /*2710*/  FFMA R75, R29.reuse, R55, R75 ;  /* 0x000000371d4b7223 */ /* 0x040fe2000000004b */
[----:B------:R-:W-:Y:S01]  /*2720*/  FFMA R30, R29, R57, R30 ;  /* 0x000000391d1e7223 */ /* 0x000fe2000000001e */
[-C--:B------:R-:W-:Y:S01]  /*2730*/  FFMA R67, R51, R31.reuse, R67 ;  /* 0x0000001f33437223 */ /* 0x080fe20000000043 */
[----:B------:R-:W-:Y:S01]  /*2740*/  FFMA R29, R53, R31, R19 ;  /* 0x0000001f351d7223 */ /* 0x000fe20000000013 */
[C---:B------:R-:W-:Y:S01]  /*2750*/  FFMA R66, R31.reuse, R55, R66 ;  /* 0x000000371f427223 */ /* 0x040fe20000000042 */
[----:B------:R-:W-:Y:S01]  /*2760*/  FFMA R69, R31, R57, R69 ;  /* 0x000000391f457223 */ /* 0x000fe20000000045 */
[C---:B0-----:R-:W-:Y:S01]  /*2770*/  FFMA R65, R68.reuse, R51, R65 ;  /* 0x0000003344417223 */ /* 0x041fe20000000041 */
[C---:B------:R-:W-:Y:S01]  /*2780*/  FFMA R70, R68.reuse, R53, R17 ;  /* 0x0000003544467223 */ /* 0x040fe20000000011 */
[C---:B------:R-:W-:Y:S01]  /*2790*/  FFMA R71, R68.reuse, R55, R64 ;  /* 0x0000003744477223 */ /* 0x040fe20000000040 */
[----:B------:R-:W-:Y:S01]  /*27a0*/  FFMA R68, R68, R57, R16 ;  /* 0x0000003944447223 */ /* 0x000fe20000000010 */
[-C--:B-1----:R-:W-:Y:S01]  /*27b0*/  FFMA R76, R51, R18.reuse, R76 ;  /* 0x00000012334c7223 */ /* 0x082fe2000000004c */
[----:B------:R-:W-:Y:S01]  /*27c0*/  FFMA R31, R53, R18, R15 ;  /* 0x00000012351f7223 */ /* 0x000fe2000000000f */
[C---:B------:R-:W-:Y:S01]  /*27d0*/  FFMA R79, R18.reuse, R55, R79 ;  /* 0x00000037124f7223 */ /* 0x040fe2000000004f */
[----:B------:R-:W-:Y:S01]  /*27e0*/  FFMA R64, R18, R57, R14 ;  /* 0x0000003912407223 */ /* 0x000fe2000000000e */
[C---:B--2---:R-:W-:Y:S01]  /*27f0*/  FFMA R73, R28.reuse, R51, R50 ;  /* 0x000000331c497223 */ /* 0x044fe20000000032 */
[C---:B------:R-:W-:Y:S01]  /*2800*/  FFMA R80, R28.reuse, R53, R52 ;  /* 0x000000351c507223 */ /* 0x040fe20000000034 */
[C---:B------:R-:W-:Y:S01]  /*2810*/  FFMA R81, R28.reuse, R55, R54 ;  /* 0x000000371c517223 */ /* 0x040fe20000000036 */
[----:B------:R-:W-:Y:S01]  /*2820*/  FFMA R56, R28, R57, R56 ;  /* 0x000000391c387223 */ /* 0x000fe20000000038 */
[----:B------:R-:W2:Y:S04]  /*2830*/  LDG.E.CONSTANT R14, desc[UR6][R44.64+0x1b0c] ;  /* 0x001b0c062c0e7981 */ /* 0x000ea8000c1e9900 */
[----:B------:R-:W-:Y:S04]  /*2840*/  LDS.128 R16, [UR4+0x20] ;  /* 0x00002004ff107984 */ /* 0x000fe80008000c00 */
[----:B------:R-:W-:Y:S04]  /*2850*/  LDS R62, [UR4] ;  /* 0x00000004ff3e7984 */ /* 0x000fe80008000800 */
[----:B------:R-:W-:Y:S04]  /*2860*/  LDS.64 R36, [R13] ;  /* 0x000000000d247984 */ /* 0x000fe80000000a00 */
[----:B------:R-:W-:Y:S04]  /*2870*/  LDS.64 R58, [R13+0x100] ;  /* 0x000100000d3a7984 */ /* 0x000fe80000000a00 */
[----:B------:R-:W-:Y:S04]  /*2880*/  LDS.64 R32, [R13+0x8] ;  /* 0x000008000d207984 */ /* 0x000fe80000000a00 */
[----:B------:R-:W-:Y:S04]  /*2890*/  LDS.64 R34, [R13+0x108] ;  /* 0x000108000d227984 */ /* 0x000fe80000000a00 */
[----:B------:R-:W0:Y:S04]  /*28a0*/  LDS R61, [UR4+0x8] ;  /* 0x00000804ff3d7984 */ /* 0x000e280008000800 */
[----:B------:R-:W-:Y:S04]  /*28b0*/  LDS R63, [UR4+0x10] ;  /* 0x00001004ff3f7984 */ /* 0x000fe80008000800 */
[----:B------:R-:W1:Y:S04]  /*28c0*/  LDS R18, [UR4+0x18] ;  /* 0x00001804ff127984 */ /* 0x000e680008000800 */
[----:B------:R-:W3:Y:S04]  /*28d0*/  LDS R28, [UR4+0x34] ;  /* 0x00003404ff1c7984 */ /* 0x000ee80008000800 */
[----:B------:R-:W-:Y:S04]  /*28e0*/  LDS R55, [UR4+0x3c] ;  /* 0x00003c04ff377984 */ /* 0x000fe80008000800 */
[----:B------:R-:W-:Y:S01]  /*28f0*/  LDS R54, [UR4+0x44] ;  /* 0x00004404ff367984 */ /* 0x000fe20008000800 */
[----:B------:R-:W-:Y:S06]  /*2900*/  BAR.SYNC.DEFER_BLOCKING 0x0 ;  /* 0x0000000000007b1d */ /* 0x000fec0000010000 */
[----:B----4-:R-:W4:Y:S04]  /*2910*/  LDG.E.CONSTANT R24, desc[UR6][R44.64+0x90c] ;  /* 0x00090c062c187981 */ /* 0x010f28000c1e9900 */
[----:B------:R-:W4:Y:S04]  /*2920*/  LDG.E.CONSTANT R25, desc[UR6][R44.64+0x930] ;  /* 0x000930062c197981 */ /* 0x000f28000c1e9900 */
[----:B------:R-:W4:Y:S04]  /*2930*/  LDG.E.CONSTANT R26, desc[UR6][R44.64+0x120c] ;  /* 0x00120c062c1a7981 */ /* 0x000f28000c1e9900 */
[----:B------:R-:W4:Y:S04]  /*2940*/  LDG.E.CONSTANT R27, desc[UR6][R44.64+0x1230] ;  /* 0x001230062c1b7981 */ /* 0x000f28000c1e9900 */
[----:B------:R-:W2:Y:S04]  /*2950*/  LDG.E.CONSTANT R15, desc[UR6][R44.64+0x1b30] ;  /* 0x001b30062c0f7981 */ /* 0x000ea8000c1e9900 */
[----:B------:R-:W-:Y:S04]  /*2960*/  @!P0 STS.64 [R12], R40 ;  /* 0x000000280c008388 */ /* 0x000fe80000000a00 */
[----:B------:R-:W-:Y:S04]  /*2970*/  STS.64 [R6+0x48], R38 ;  /* 0x0000482606007388 */ /* 0x000fe80000000a00 */
[----:B------:R-:W-:Y:S04]  /*2980*/  STS.128 [R6+0x50], R20 ;  /* 0x0000501406007388 */ /* 0x000fe80000000c00 */
[----:B------:R-:W-:Y:S01]  /*2990*/  STS.64 [R6+0x60], R42 ;  /* 0x0000602a06007388 */ /* 0x000fe20000000a00 */
[----:B------:R-:W-:Y:S01]  /*29a0*/  BAR.SYNC.DEFER_BLOCKING 0x0 ;  /* 0x0000000000007b1d */ /* 0x000fe20000010000 */
[-C--:B0-----:R-:W-:Y:S01]  /*29b0*/  FFMA R67, R36, R61.reuse, R67 ;  /* 0x0000003d24437223 */ /* 0x081fe20000000043 */
[-C--:B------:R-:W-:Y:S01]  /*29c0*/  FFMA R29, R58, R61.reuse, R29 ;  /* 0x0000003d3a1d7223 */ /* 0x080fe2000000001d */
[-C--:B------:R-:W-:Y:S01]  /*29d0*/  FFMA R66, R32, R61.reuse, R66 ;  /* 0x0000003d20427223 */ /* 0x080fe20000000042 */
[----:B------:R-:W-:Y:S01]  /*29e0*/  FFMA R69, R34, R61, R69 ;  /* 0x0000003d22457223 */ /* 0x000fe20000000045 */
[----:B-1----:R-:W-:Y:S01]  /*29f0*/  FFMA R61, R58, R18, R31 ;  /* 0x000000123a3d7223 */ /* 0x002fe2000000001f */
[----:B------:R-:W0:Y:S04]  /*2a00*/  LDS.128 R20, [UR4+0x20] ;  /* 0x00002004ff147984 */ /* 0x000e280008000c00 */
[----:B------:R-:W-:Y:S04]  /*2a10*/  LDS.64 R42, [R13] ;  /* 0x000000000d2a7984 */ /* 0x000fe80000000a00 */
[----:B------:R-:W-:Y:S04]  /*2a20*/  LDS.64 R50, [R13+0x100] ;  /* 0x000100000d327984 */ /* 0x000fe80000000a00 */
[----:B------:R-:W-:Y:S04]  /*2a30*/  LDS.64 R52, [R13+0x8] ;  /* 0x000008000d347984 */ /* 0x000fe80000000a00 */
[----:B------:R-:W1:Y:S04]  /*2a40*/  LDS R38, [UR4+0x8] ;  /* 0x00000804ff267984 */ /* 0x000e680008000800 */
[----:B------:R-:W5:Y:S04]  /*2a50*/  LDS.64 R40, [R13+0x108] ;  /* 0x000108000d287984 */ /* 0x000f680000000a00 */
[----:B------:R-:W5:Y:S04]  /*2a60*/  LDS R57, [UR4+0x10] ;  /* 0x00001004ff397984 */ /* 0x000f680008000800 */
[----:B------:R-:W5:Y:S04]  /*2a70*/  LDS R31, [UR4+0x18] ;  /* 0x00001804ff1f7984 */ /* 0x000f680008000800 */
[----:B------:R-:W5:Y:S01]  /*2a80*/  LDS R39, [UR4] ;  /* 0x00000004ff277984 */ /* 0x000f620008000800 */
[-C--:B------:R-:W-:Y:S01]  /*2a90*/  FFMA R65, R36, R63.reuse, R65 ;  /* 0x0000003f24417223 */ /* 0x080fe20000000041 */
[----:B------:R-:W-:Y:S01]  /*2aa0*/  FFMA R70, R58, R63, R70 ;  /* 0x0000003f3a467223 */ /* 0x000fe20000000046 */
[C---:B------:R-:W-:Y:S01]  /*2ab0*/  FFMA R71, R63.reuse, R32, R71 ;  /* 0x000000203f477223 */ /* 0x040fe20000000047 */
[----:B------:R-:W-:Y:S01]  /*2ac0*/  FFMA R68, R63, R34, R68 ;  /* 0x000000223f447223 */ /* 0x000fe20000000044 */
[C---:B------:R-:W-:Y:S01]  /*2ad0*/  FFMA R74, R62.reuse, R36, R74 ;  /* 0x000000243e4a7223 */ /* 0x040fe2000000004a */
[----:B------:R-:W-:Y:S01]  /*2ae0*/  FFMA R30, R62, R34, R30 ;  /* 0x000000223e1e7223 */ /* 0x000fe2000000001e */
[-C--:B------:R-:W-:Y:S01]  /*2af0*/  FFMA R76, R36, R18.reuse, R76 ;  /* 0x00000012244c7223 */ /* 0x080fe2000000004c */
[----:B------:R-:W-:Y:S01]  /*2b00*/  FFMA R64, R34, R18, R64 ;  /* 0x0000001222407223 */ /* 0x000fe20000000040 */
[----:B------:R-:W-:Y:S01]  /*2b10*/  FFMA R73, R36, R16, R73 ;  /* 0x0000001024497223 */ /* 0x000fe20000000049 */
[----:B------:R-:W-:Y:S01]  /*2b20*/  FFMA R56, R16, R34, R56 ;  /* 0x0000002210387223 */ /* 0x000fe20000000038 */
[----:B------:R-:W-:Y:S01]  /*2b30*/  FFMA R36, R59, R19, R29 ;  /* 0x000000133b247223 */ /* 0x000fe2000000001d */
[C---:B---3--:R-:W-:Y:S01]  /*2b40*/  FFMA R65, R28.reuse, R37, R65 ;  /* 0x000000251c417223 */ /* 0x048fe20000000041 */
[C---:B------:R-:W-:Y:S01]  /*2b50*/  FFMA R70, R28.reuse, R59, R70 ;  /* 0x0000003b1c467223 */ /* 0x040fe20000000046 */
[C---:B------:R-:W-:Y:S01]  /*2b60*/  FFMA R71, R28.reuse, R33, R71 ;  /* 0x000000211c477223 */ /* 0x040fe20000000047 */
[----:B------:R-:W-:-:S02]  /*2b70*/  FFMA R34, R28, R35, R68 ;  /* 0x000000231c227223 */ /* 0x000fc40000000044 */
[----:B------:R-:W3:Y:S01]  /*2b80*/  @!P0 LDC.64 R28, c[0x0][0x3a0] ;  /* 0x0000e800ff1c8b82 */ /* 0x000ee20000000a00 */
[----:B------:R-:W-:Y:S01]  /*2b90*/  FFMA R79, R32, R18, R79 ;  /* 0x00000012204f7223 */ /* 0x000fe2000000004f */
[----:B------:R-:W-:Y:S01]  /*2ba0*/  FFMA R80, R58, R16, R80 ;  /* 0x000000103a507223 */ /* 0x000fe20000000050 */
[----:B------:R-:W-:Y:S01]  /*2bb0*/  FFMA R81, R16, R32, R81 ;  /* 0x0000002010517223 */ /* 0x000fe20000000051 */
[----:B0-----:R-:W-:Y:S01]  /*2bc0*/  FFMA R22, R37, R19, R67 ;  /* 0x0000001325167223 */ /* 0x001fe20000000043 */
[----:B------:R-:W-:Y:S01]  /*2bd0*/  FFMA R66, R19, R33, R66 ;  /* 0x0000002113427223 */ /* 0x000fe20000000042 */
[C---:B------:R-:W-:Y:S01]  /*2be0*/  FFMA R60, R62.reuse, R58, R60 ;  /* 0x0000003a3e3c7223 */ /* 0x040fe2000000003c */
[----:B------:R-:W-:Y:S01]  /*2bf0*/  FFMA R16, R17, R37, R74 ;  /* 0x0000002511107223 */ /* 0x000fe2000000004a */
[----:B------:R-:W-:Y:S01]  /*2c00*/  FFMA R69, R19, R35, R69 ;  /* 0x0000002313457223 */ /* 0x000fe20000000045 */
[----:B------:R-:W-:Y:S01]  /*2c10*/  FFMA R75, R62, R32, R75 ;  /* 0x000000203e4b7223 */ /* 0x000fe2000000004b */
[-C--:B------:R-:W-:Y:S01]  /*2c20*/  FFMA R76, R37, R55.reuse, R76 ;  /* 0x00000037254c7223 */ /* 0x080fe2000000004c */
[----:B------:R-:W-:Y:S01]  /*2c30*/  FFMA R61, R59, R55, R61 ;  /* 0x000000373b3d7223 */ /* 0x000fe2000000003d */
[C---:B------:R-:W-:Y:S01]  /*2c40*/  FFMA R74, R55.reuse, R33, R79 ;  /* 0x00000021374a7223 */ /* 0x040fe2000000004f */
[----:B------:R-:W-:Y:S01]  /*2c50*/  FFMA R64, R55, R35, R64 ;  /* 0x0000002337407223 */ /* 0x000fe20000000040 */
[----:B------:R-:W-:Y:S01]  /*2c60*/  FFMA R55, R54, R37, R73 ;  /* 0x0000002536377223 */ /* 0x000fe20000000049 */
[-C--:B-1----:R-:W-:Y:S01]  /*2c70*/  FFMA R22, R42, R38.reuse, R22 ;  /* 0x000000262a167223 */ /* 0x082fe20000000016 */
[-C--:B------:R-:W-:Y:S01]  /*2c80*/  FFMA R36, R50, R38.reuse, R36 ;  /* 0x0000002632247223 */ /* 0x080fe20000000024 */
[-C--:B------:R-:W-:Y:S01]  /*2c90*/  FFMA R37, R52, R38.reuse, R66 ;  /* 0x0000002634257223 */ /* 0x080fe20000000042 */
[CC--:B------:R-:W-:Y:S01]  /*2ca0*/  FFMA R60, R17.reuse, R59.reuse, R60 ;  /* 0x0000003b113c7223 */ /* 0x0c0fe2000000003c */
[----:B------:R-:W-:Y:S01]  /*2cb0*/  FFMA R80, R54, R59, R80 ;  /* 0x0000003b36507223 */ /* 0x000fe20000000050 */
[----:B-----5:R-:W-:Y:S01]  /*2cc0*/  FFMA R38, R40, R38, R69 ;  /* 0x0000002628267223 */ /* 0x020fe20000000045 */
[----:B------:R-:W-:Y:S01]  /*2cd0*/  FFMA R18, R17, R33, R75 ;  /* 0x0000002111127223 */ /* 0x000fe2000000004b */
[----:B------:R-:W-:Y:S01]  /*2ce0*/  FFMA R69, R57, R52, R71 ;  /* 0x0000003439457223 */ /* 0x000fe20000000047 */
[----:B------:R-:W-:-:S02]  /*2cf0*/  @!P0 IMAD R59, R7, 0x6200, R87 ;  /* 0x00006200073b8824 */ /* 0x000fc400078e0257 */
[-C--:B------:R-:W-:Y:S01]  /*2d00*/  FFMA R71, R42, R31.reuse, R76 ;  /* 0x0000001f2a477223 */ /* 0x080fe2000000004c */
[-C--:B------:R-:W-:Y:S01]  /*2d10*/  FFMA R73, R50, R31.reuse, R61 ;  /* 0x0000001f32497223 */ /* 0x080fe2000000003d */
[-C--:B------:R-:W-:Y:S01]  /*2d20*/  FFMA R74, R52, R31.reuse, R74 ;  /* 0x0000001f344a7223 */ /* 0x080fe2000000004a */
[----:B------:R-:W-:Y:S01]  /*2d30*/  FFMA R75, R40, R31, R64 ;  /* 0x0000001f284b7223 */ /* 0x000fe20000000040 */
[----:B------:R-:W-:Y:S02]  /*2d40*/  @!P0 IMAD R31, R7, 0x6200, R84 ;  /* 0x00006200071f8824 */ /* 0x000fe400078e0254 */
[----:B------:R-:W-:Y:S01]  /*2d50*/  FFMA R30, R17, R35, R30 ;  /* 0x00000023111e7223 */ /* 0x000fe2000000001e */
[----:B---3--:R-:W-:-:S04]  /*2d60*/  @!P0 IMAD.WIDE R58, R59, 0x4, R28 ;  /* 0x000000043b3a8825 */ /* 0x008fc800078e021c */
[C---:B------:R-:W-:Y:S01]  /*2d70*/  FFMA R81, R54.reuse, R33, R81 ;  /* 0x0000002136517223 */ /* 0x040fe20000000051 */
[----:B------:R-:W-:Y:S01]  /*2d80*/  FFMA R56, R54, R35, R56 ;  /* 0x0000002336387223 */ /* 0x000fe20000000038 */
[----:B------:R-:W-:Y:S01]  /*2d90*/  FFMA R19, R39, R40, R30 ;  /* 0x0000002827137223 */ /* 0x000fe2000000001e */
[----:B------:R-:W-:Y:S01]  /*2da0*/  @!P0 IMAD.WIDE R28, R31, 0x4, R28 ;  /* 0x000000041f1c8825 */ /* 0x000fe200078e021c */
[----:B------:R-:W3:Y:S03]  /*2db0*/  LDG.E.CONSTANT R30, desc[UR6][R44.64+0x1210] ;  /* 0x001210062c1e7981 */ /* 0x000ee6000c1e9900 */
[C---:B------:R-:W-:Y:S01]  /*2dc0*/  FFMA R16, R39.reuse, R42, R16 ;  /* 0x0000002a27107223 */ /* 0x040fe20000000010 */
[C---:B------:R-:W-:Y:S01]  /*2dd0*/  FFMA R17, R39.reuse, R50, R60 ;  /* 0x0000003227117223 */ /* 0x040fe2000000003c */
[----:B------:R-:W-:Y:S01]  /*2de0*/  FFMA R18, R39, R52, R18 ;  /* 0x0000003427127223 */ /* 0x000fe20000000012 */
[----:B------:R-:W5:Y:S01]  /*2df0*/  @!P0 LDG.E.CONSTANT R58, desc[UR6][R58.64] ;  /* 0x000000063a3a8981 */ /* 0x000f62000c1e9900 */
[-C--:B------:R-:W-:Y:S01]  /*2e00*/  FFMA R68, R50, R57.reuse, R70 ;  /* 0x0000003932447223 */ /* 0x080fe20000000046 */
[----:B------:R-:W0:Y:S02]  /*2e10*/  @!P0 LDC.64 R32, c[0x0][0x3a0] ;  /* 0x0000e800ff208b82 */ /* 0x000e240000000a00 */
[----:B------:R-:W3:Y:S04]  /*2e20*/  LDG.E.CONSTANT R31, desc[UR6][R44.64+0x1234] ;  /* 0x001234062c1f7981 */ /* 0x000ee8000c1e9900 */
[----:B------:R-:W1:Y:S02]  /*2e30*/  LDS R79, [UR4+0x34] ;  /* 0x00003404ff4f7984 */ /* 0x000e640008000800 */
[----:B------:R-:W1:Y:S02]  /*2e40*/  @!P0 LDC.64 R62, c[0x0][0x3a0] ;  /* 0x0000e800ff3e8b82 */ /* 0x000e640000000a00 */
[----:B------:R-:W5:Y:S04]  /*2e50*/  @!P0 LDG.E.CONSTANT R59, desc[UR6][R28.64] ;  /* 0x000000061c3b8981 */ /* 0x000f68000c1e9900 */
[----:B------:R-:W-:Y:S04]  /*2e60*/  LDS R76, [UR4+0x44] ;  /* 0x00004404ff4c7984 */ /* 0x000fe80008000800 */
[----:B------:R-:W3:Y:S04]  /*2e70*/  LDG.E.CONSTANT R54, desc[UR6][R44.64+0x1b10] ;  /* 0x001b10062c367981 */ /* 0x000ee8000c1e9900 */
[----:B------:R-:W3:Y:S04]  /*2e80*/  LDG.E.CONSTANT R28, desc[UR6][R44.64+0x910] ;  /* 0x000910062c1c7981 */ /* 0x000ee8000c1e9900 */
[----:B------:R-:W3:Y:S01]  /*2e90*/  LDG.E.CONSTANT R29, desc[UR6][R44.64+0x934] ;  /* 0x000934062c1d7981 */ /* 0x000ee2000c1e9900 */
[C---:B------:R-:W-:Y:S01]  /*2ea0*/  FFMA R39, R42.reuse, R57, R65 ;  /* 0x000000392a277223 */ /* 0x040fe20000000041 */
[-C--:B------:R-:W-:Y:S01]  /*2eb0*/  FFMA R42, R42, R20.reuse, R55 ;  /* 0x000000142a2a7223 */ /* 0x080fe20000000037 */
[----:B------:R-:W-:Y:S01]  /*2ec0*/  FFMA R50, R50, R20, R80 ;  /* 0x0000001432327223 */ /* 0x000fe20000000050 */
[C---:B------:R-:W-:Y:S01]  /*2ed0*/  FFMA R52, R20.reuse, R52, R81 ;  /* 0x0000003414347223 */ /* 0x040fe20000000051 */
[-C--:B------:R-:W-:Y:S01]  /*2ee0*/  FFMA R70, R57, R40.reuse, R34 ;  /* 0x0000002839467223 */ /* 0x080fe20000000022 */
[----:B------:R-:W-:Y:S01]  /*2ef0*/  FFMA R20, R20, R40, R56 ;  /* 0x0000002814147223 */ /* 0x000fe20000000038 */
[----:B------:R-:W3:Y:S04]  /*2f00*/  LDG.E.CONSTANT R57, desc[UR6][R44.64+0x34] ;  /* 0x000034062c397981 */ /* 0x000ee8000c1e9900 */
[----:B------:R-:W1:Y:S01]  /*2f10*/  LDS R40, [UR4+0x3c] ;  /* 0x00003c04ff287984 */ /* 0x000e620008000800 */
[----:B------:R-:W-:Y:S06]  /*2f20*/  BAR.SYNC.DEFER_BLOCKING 0x0 ;  /* 0x0000000000007b1d */ /* 0x000fec0000010000 */
[----:B------:R-:W3:Y:S04]  /*2f30*/  LDG.E.CONSTANT R56, desc[UR6][R44.64+0x10] ;  /* 0x000010062c387981 */ /* 0x000ee8000c1e9900 */
[----:B------:R-:W3:Y:S01]  /*2f40*/  LDG.E.CONSTANT R55, desc[UR6][R44.64+0x1b34] ;  /* 0x001b34062c377981 */ /* 0x000ee2000c1e9900 */
[----:B------:R-:W-:-:S02]  /*2f50*/  @!P0 IMAD R35, R7, 0x6200, R78 ;  /* 0x0000620007238824 */ /* 0x000fc400078e024e */
[----:B------:R-:W-:Y:S01]  /*2f60*/  @!P0 IMAD R61, R7, 0x6200, R77 ;  /* 0x00006200073d8824 */ /* 0x000fe200078e024d */
[----:B------:R-:W3:Y:S04]  /*2f70*/  LDG.E.CONSTANT R60, desc[UR6][R44.64+0x14] ;  /* 0x000014062c3c7981 */ /* 0x000ee8000c1e9900 */
[----:B------:R0:W-:Y:S04]  /*2f80*/  @!P0 STS.64 [R12], R46 ;  /* 0x0000002e0c008388 */ /* 0x0001e80000000a00 */
[----:B------:R1:W-:Y:S01]  /*2f90*/  STS.64 [R6+0x48], R48 ;  /* 0x0000483006007388 */ /* 0x0003e20000000a00 */
[----:B0-----:R-:W-:-:S04]  /*2fa0*/  @!P0 IMAD.WIDE R34, R35, 0x4, R32 ;  /* 0x0000000423228825 */ /* 0x001fc800078e0220 */
[----:B------:R-:W-:Y:S02]  /*2fb0*/  @!P0 IMAD.WIDE R32, R61, 0x4, R32 ;  /* 0x000000043d208825 */ /* 0x000fe400078e0220 */
[----:B------:R-:W3:Y:S04]  /*2fc0*/  LDG.E.CONSTANT R61, desc[UR6][R44.64+0x38] ;  /* 0x000038062c3d7981 */ /* 0x000ee8000c1e9900 */
[----:B------:R-:W3:Y:S04]  /*2fd0*/  LDG.E.CONSTANT R46, desc[UR6][R44.64+0x1b14] ;  /* 0x001b14062c2e7981 */ /* 0x000ee8000c1e9900 */
[----:B-1----:R-:W3:Y:S04]  /*2fe0*/  @!P0 LDG.E.CONSTANT R48, desc[UR6][R34.64] ;  /* 0x0000000622308981 */ /* 0x002ee8000c1e9900 */
[----:B------:R-:W3:Y:S04]  /*2ff0*/  @!P0 LDG.E.CONSTANT R49, desc[UR6][R32.64] ;  /* 0x0000000620318981 */ /* 0x000ee8000c1e9900 */
[----:B------:R-:W3:Y:S04]  /*3000*/  LDG.E.CONSTANT R47, desc[UR6][R44.64+0x1b38] ;  /* 0x001b38062c2f7981 */ /* 0x000ee8000c1e9900 */
[----:B------:R-:W3:Y:S04]  /*3010*/  LDG.E.CONSTANT R34, desc[UR6][R44.64+0x1214] ;  /* 0x001214062c227981 */ /* 0x000ee8000c1e9900 */
[----:B------:R-:W3:Y:S04]  /*3020*/  LDG.E.CONSTANT R32, desc[UR6][R44.64+0x914] ;  /* 0x000914062c207981 */ /* 0x000ee8000c1e9900 */
[----:B------:R-:W3:Y:S04]  /*3030*/  LDG.E.CONSTANT R33, desc[UR6][R44.64+0x938] ;  /* 0x000938062c217981 */ /* 0x000ee8000c1e9900 */
[----:B------:R-:W3:Y:S01]  /*3040*/  LDG.E.CONSTANT R35, desc[UR6][R44.64+0x1238] ;  /* 0x001238062c237981 */ /* 0x000ee2000c1e9900 */
[----:B------:R-:W-:-:S03]  /*3050*/  @!P0 IMAD R65, R7, 0x6200, R72 ;  /* 0x0000620007418824 */ /* 0x000fc600078e0248 */
[----:B----4-:R-:W-:Y:S04]  /*3060*/  STS.128 [R6+0x50], R24 ;  /* 0x0000501806007388 */ /* 0x010fe80000000c00 */
[----:B--2---:R-:W-:Y:S01]  /*3070*/  STS.64 [R6+0x60], R14 ;  /* 0x0000600e06007388 */ /* 0x004fe20000000a00 */
[----:B------:R-:W-:Y:S06]  /*3080*/  BAR.SYNC.DEFER_BLOCKING 0x0 ;  /* 0x0000000000007b1d */ /* 0x000fec0000010000 */
[----:B------:R-:W-:Y:S04]  /*3090*/  LDS R80, [UR4] ;  /* 0x00000004ff507984 */ /* 0x000fe80008000800 */
[----:B------:R-:W0:Y:S01]  /*30a0*/  LDS.64 R26, [R13] ;  /* 0x000000000d1a7984 */ /* 0x000e220000000a00 */
[----:B------:R-:W-:-:S02]  /*30b0*/  @!P0 IMAD R67, R7, 0x6200, R5 ;  /* 0x0000620007438824 */ /* 0x000fc400078e0205 */
[----:B------:R-:W-:-:S04]  /*30c0*/  @!P0 IMAD.WIDE R64, R65, 0x4, R62 ;  /* 0x0000000441408825 */ /* 0x000fc800078e023e */
[----:B------:R-:W-:Y:S01]  /*30d0*/  FFMA R36, R51, R23, R36 ;  /* 0x0000001733247223 */ /* 0x000fe20000000024 */
[----:B------:R-:W-:Y:S01]  /*30e0*/  FFMA R68, R79, R51, R68 ;  /* 0x000000334f447223 */ /* 0x000fe20000000044 */
[----:B------:R-:W-:Y:S01]  /*30f0*/  FFMA R73, R51, R40, R73 ;  /* 0x0000002833497223 */ /* 0x000fe20000000049 */
[----:B------:R-:W-:-:S04]  /*3100*/  @!P0 IMAD.WIDE R66, R67, 0x4, R62 ;  /* 0x0000000443428825 */ /* 0x000fc800078e023e */
[----:B------:R-:W-:Y:S01]  /*3110*/  FFMA R50, R76, R51, R50 ;  /* 0x000000334c327223 */ /* 0x000fe20000000032 */
[----:B------:R1:W2:Y:S01]  /*3120*/  @!P0 LDG.E.CONSTANT R62, desc[UR6][R64.64] ;  /* 0x00000006403e8981 */ /* 0x0002a2000c1e9900 */
[----:B------:R-:W-:-:S03]  /*3130*/  FFMA R37, R23, R53, R37 ;  /* 0x0000003517257223 */ /* 0x000fc60000000025 */
[----:B------:R4:W2:Y:S01]  /*3140*/  @!P0 LDG.E.CONSTANT R63, desc[UR6][R66.64] ;  /* 0x00000006423f8981 */ /* 0x0008a2000c1e9900 */
[----:B------:R-:W-:Y:S01]  /*3150*/  FFMA R38, R23, R41, R38 ;  /* 0x0000002917267223 */ /* 0x000fe20000000026 */
[C---:B------:R-:W-:Y:S01]  /*3160*/  FFMA R39, R79.reuse, R43, R39 ;  /* 0x0000002b4f277223 */ /* 0x040fe20000000027 */
[C---:B------:R-:W-:Y:S01]  /*3170*/  FFMA R69, R79.reuse, R53, R69 ;  /* 0x000000354f457223 */ /* 0x040fe20000000045 */
[----:B------:R-:W-:Y:S01]  /*3180*/  FFMA R70, R79, R41, R70 ;  /* 0x000000294f467223 */ /* 0x000fe20000000046 */
[----:B------:R-:W-:Y:S01]  /*3190*/  FFMA R71, R43, R40, R71 ;  /* 0x000000282b477223 */ /* 0x000fe20000000047 */
[C---:B-1----:R-:W-:Y:S01]  /*31a0*/  FFMA R64, R21.reuse, R43, R16 ;  /* 0x0000002b15407223 */ /* 0x042fe20000000010 */
[C---:B------:R-:W-:Y:S01]  /*31b0*/  FFMA R65, R21.reuse, R51, R17 ;  /* 0x0000003315417223 */ /* 0x040fe20000000011 */
[C---:B------:R-:W-:Y:S01]  /*31c0*/  FFMA R74, R40.reuse, R53, R74 ;  /* 0x00000035284a7223 */ /* 0x040fe2000000004a */
[----:B------:R-:W-:Y:S01]  /*31d0*/  FFMA R75, R40, R41, R75 ;  /* 0x00000029284b7223 */ /* 0x000fe2000000004b */
[C---:B----4-:R-:W-:Y:S01]  /*31e0*/  FFMA R66, R21.reuse, R53, R18 ;  /* 0x0000003515427223 */ /* 0x050fe20000000012 */
[----:B------:R-:W-:Y:S01]  /*31f0*/  FFMA R21, R21, R41, R19 ;  /* 0x0000002915157223 */ /* 0x000fe20000000013 */
[----:B------:R-:W-:Y:S01]  /*3200*/  FFMA R67, R43, R23, R22 ;  /* 0x000000172b437223 */ /* 0x000fe20000000016 */
[C---:B------:R-:W-:Y:S01]  /*3210*/  FFMA R42, R76.reuse, R43, R42 ;  /* 0x0000002b4c2a7223 */ /* 0x040fe2000000002a */
[----:B------:R-:W-:Y:S01]  /*3220*/  FFMA R20, R76, R41, R20 ;  /* 0x000000294c147223 */ /* 0x000fe20000000014 */
[----:B------:R-:W-:Y:S04]  /*3230*/  LDS.128 R16, [UR4+0x20] ;  /* 0x00002004ff107984 */ /* 0x000fe80008000c00 */
[----:B------:R-:W-:Y:S04]  /*3240*/  LDS R79, [UR4+0x8] ;  /* 0x00000804ff4f7984 */ /* 0x000fe80008000800 */
[----:B------:R-:W1:Y:S01]  /*3250*/  LDS.64 R24, [R13+0x100] ;  /* 0x000100000d187984 */ /* 0x000e620000000a00 */
[----:B0-----:R-:W-:-:S03]  /*3260*/  FFMA R51, R80, R26, R64 ;  /* 0x0000001a50337223 */ /* 0x001fc60000000040 */
[----:B------:R-:W-:Y:S04]  /*3270*/  LDS.64 R22, [R13+0x8] ;  /* 0x000008000d167984 */ /* 0x000fe80000000a00 */
[----:B------:R-:W-:Y:S04]  /*3280*/  LDS.64 R14, [R13+0x108] ;  /* 0x000108000d0e7984 */ /* 0x000fe80000000a00 */
[----:B------:R-:W0:Y:S04]  /*3290*/  LDS R40, [UR4+0x10] ;  /* 0x00001004ff287984 */ /* 0x000e280008000800 */
[----:B------:R-:W4:Y:S04]  /*32a0*/  LDS R41, [UR4+0x18] ;  /* 0x00001804ff297984 */ /* 0x000f280008000800 */
[----:B------:R-:W4:Y:S04]  /*32b0*/  LDS R43, [UR4+0x34] ;  /* 0x00003404ff2b7984 */ /* 0x000f280008000800 */
[----:B------:R-:W4:Y:S04]  /*32c0*/  LDS R64, [UR4+0x3c] ;  /* 0x00003c04ff407984 */ /* 0x000f280008000800 */
[----:B------:R-:W4:Y:S01]  /*32d0*/  LDS R18, [UR4+0x44] ;  /* 0x00004404ff127984 */ /* 0x000f220008000800 */
[----:B------:R-:W-:Y:S06]  /*32e0*/  BAR.SYNC.DEFER_BLOCKING 0x0 ;  /* 0x0000000000007b1d */ /* 0x000fec0000010000 */
[----:B-----5:R-:W-:Y:S04]  /*32f0*/  @!P0 STS.64 [R12], R58 ;  /* 0x0000003a0c008388 */ /* 0x020fe80000000a00 */
[----:B---3--:R3:W-:Y:S04]  /*3300*/  STS.128 [R6+0x50], R28 ;  /* 0x0000501c06007388 */ /* 0x0087e80000000c00 */
[----:B---3--:R-:W3:Y:S04]  /*3310*/  LDG.E.CONSTANT R28, desc[UR6][R44.64+0x918] ;  /* 0x000918062c1c7981 */ /* 0x008ee8000c1e9900 */
[----:B------:R-:W3:Y:S04]  /*3320*/  LDG.E.CONSTANT R29, desc[UR6][R44.64+0x93c] ;  /* 0x00093c062c1d7981 */ /* 0x000ee8000c1e9900 */
[----:B------:R-:W3:Y:S04]  /*3330*/  LDG.E.CONSTANT R30, desc[UR6][R44.64+0x1218] ;  /* 0x001218062c1e7981 */ /* 0x000ee8000c1e9900 */
[----:B------:R-:W3:Y:S04]  /*3340*/  LDG.E.CONSTANT R31, desc[UR6][R44.64+0x123c] ;  /* 0x00123c062c1f7981 */ /* 0x000ee8000c1e9900 */
[----:B------:R-:W-:Y:S04]  /*3350*/  STS.64 [R6+0x48], R56 ;  /* 0x0000483806007388 */ /* 0x000fe80000000a00 */
[----:B------:R-:W-:Y:S01]  /*3360*/  STS.64 [R6+0x60], R54 ;  /* 0x0000603606007388 */ /* 0x000fe20000000a00 */
[----:B------:R-:W-:Y:S01]  /*3370*/  BAR.SYNC.DEFER_BLOCKING 0x0 ;  /* 0x0000000000007b1d */ /* 0x000fe20000010000 */
[----:B------:R-:W-:Y:S01]  /*3380*/  FFMA R52, R76, R53, R52 ;  /* 0x000000354c347223 */ /* 0x000fe20000000034 */
[----:B-1----:R-:W-:Y:S01]  /*3390*/  FFMA R65, R80, R24, R65 ;  /* 0x0000001850417223 */ /* 0x002fe20000000041 */
[-C--:B------:R-:W-:Y:S01]  /*33a0*/  FFMA R67, R26, R79.reuse, R67 ;  /* 0x0000004f1a437223 */ /* 0x080fe20000000043 */
[----:B------:R-:W-:Y:S01]  /*33b0*/  FFMA R53, R24, R79, R36 ;  /* 0x0000004f18357223 */ /* 0x000fe20000000024 */
[-C--:B0-----:R-:W-:Y:S01]  /*33c0*/  FFMA R39, R26, R40.reuse, R39 ;  /* 0x000000281a277223 */ /* 0x081fe20000000027 */
[----:B------:R-:W-:Y:S01]  /*33d0*/  FFMA R68, R24, R40, R68 ;  /* 0x0000002818447223 */ /* 0x000fe20000000044 */
[C---:B------:R-:W-:Y:S01]  /*33e0*/  FFMA R69, R40.reuse, R22, R69 ;  /* 0x0000001628457223 */ /* 0x040fe20000000045 */
[----:B------:R-:W-:Y:S01]  /*33f0*/  FFMA R70, R40, R14, R70 ;  /* 0x0000000e28467223 */ /* 0x000fe20000000046 */
[-C--:B----4-:R-:W-:Y:S01]  /*3400*/  FFMA R71, R26, R41.reuse, R71 ;  /* 0x000000291a477223 */ /* 0x090fe20000000047 */
[----:B------:R-:W-:Y:S01]  /*3410*/  FFMA R73, R24, R41, R73 ;  /* 0x0000002918497223 */ /* 0x000fe20000000049 */
[----:B------:R-:W-:Y:S01]  /*3420*/  FFMA R66, R80, R22, R66 ;  /* 0x0000001650427223 */ /* 0x000fe20000000042 */
[C---:B------:R-:W-:Y:S01]  /*3430*/  FFMA R37, R22.reuse, R79, R37 ;  /* 0x0000004f16257223 */ /* 0x040fe20000000025 */
[----:B------:R-:W-:Y:S01]  /*3440*/  FFMA R74, R22, R41, R74 ;  /* 0x00000029164a7223 */ /* 0x000fe2000000004a */
[-C--:B------:R-:W-:Y:S01]  /*3450*/  FFMA R26, R26, R16.reuse, R42 ;  /* 0x000000101a1a7223 */ /* 0x080fe2000000002a */
[----:B------:R-:W-:Y:S01]  /*3460*/  FFMA R24, R24, R16, R50 ;  /* 0x0000001018187223 */ /* 0x000fe20000000032 */
[----:B------:R-:W-:Y:S01]  /*3470*/  FFMA R52, R16, R22, R52 ;  /* 0x0000001610347223 */ /* 0x000fe20000000034 */
[-C--:B------:R-:W-:Y:S01]  /*3480*/  FFMA R80, R80, R14.reuse, R21 ;  /* 0x0000000e50507223 */ /* 0x080fe20000000015 */
[C---:B------:R-:W-:Y:S01]  /*3490*/  FFMA R79, R14.reuse, R79, R38 ;  /* 0x0000004f0e4f7223 */ /* 0x040fe20000000026 */
[----:B------:R-:W-:Y:S01]  /*34a0*/  FFMA R75, R14, R41, R75 ;  /* 0x000000290e4b7223 */ /* 0x000fe2000000004b */
[----:B------:R-:W-:Y:S01]  /*34b0*/  FFMA R16, R16, R14, R20 ;  /* 0x0000000e10107223 */ /* 0x000fe20000000014 */
[-C--:B------:R-:W-:Y:S01]  /*34c0*/  FFMA R21, R17, R27.reuse, R51 ;  /* 0x0000001b11157223 */ /* 0x080fe20000000033 */
[C---:B------:R-:W-:Y:S01]  /*34d0*/  FFMA R40, R43.reuse, R27, R39 ;  /* 0x0000001b2b287223 */ /* 0x040fe20000000027 */
[C---:B------:R-:W-:Y:S01]  /*34e0*/  FFMA R41, R43.reuse, R25, R68 ;  /* 0x000000192b297223 */ /* 0x040fe20000000044 */
[C---:B------:R-:W-:Y:S01]  /*34f0*/  FFMA R51, R43.reuse, R23, R69 ;  /* 0x000000172b337223 */ /* 0x040fe20000000045 */
[----:B------:R-:W-:Y:S01]  /*3500*/  FFMA R42, R43, R15, R70 ;  /* 0x0000000f2b2a7223 */ /* 0x000fe20000000046 */
[----:B------:R-:W-:Y:S01]  /*3510*/  FFMA R20, R17, R25, R65 ;  /* 0x0000001911147223 */ /* 0x000fe20000000041 */
[-C--:B------:R-:W-:Y:S01]  /*3520*/  FFMA R43, R27, R64.reuse, R71 ;  /* 0x000000401b2b7223 */ /* 0x080fe20000000047 */
[----:B------:R-:W-:Y:S01]  /*3530*/  FFMA R50, R25, R64, R73 ;  /* 0x0000004019327223 */ /* 0x000fe20000000049 */
[CC--:B------:R-:W-:Y:S01]  /*3540*/  FFMA R39, R64.reuse, R23.reuse, R74 ;  /* 0x0000001740277223 */ /* 0x0c0fe2000000004a */
[C---:B------:R-:W-:Y:S01]  /*3550*/  FFMA R14, R17.reuse, R23, R66 ;  /* 0x00000017110e7223 */ /* 0x040fe20000000042 */
[----:B------:R-:W-:Y:S01]  /*3560*/  FFMA R22, R17, R15, R80 ;  /* 0x0000000f11167223 */ /* 0x000fe20000000050 */
[----:B------:R-:W-:Y:S01]  /*3570*/  FFMA R36, R27, R19, R67 ;  /* 0x000000131b247223 */ /* 0x000fe20000000043 */
[C---:B------:R-:W-:Y:S01]  /*3580*/  FFMA R37, R19.reuse, R23, R37 ;  /* 0x0000001713257223 */ /* 0x040fe20000000025 */
[-C--:B------:R-:W-:Y:S01]  /*3590*/  FFMA R65, R19, R15.reuse, R79 ;  /* 0x0000000f13417223 */ /* 0x080fe2000000004f */
[----:B------:R-:W-:Y:S01]  /*35a0*/  FFMA R64, R64, R15, R75 ;  /* 0x0000000f40407223 */ /* 0x000fe2000000004b */
[----:B------:R-:W-:Y:S01]  /*35b0*/  FFMA R38, R25, R19, R53 ;  /* 0x0000001319267223 */ /* 0x000fe20000000035 */
[C---:B------:R-:W-:Y:S01]  /*35c0*/  FFMA R66, R18.reuse, R27, R26 ;  /* 0x0000001b12427223 */ /* 0x040fe2000000001a */
[C---:B------:R-:W-:Y:S01]  /*35d0*/  FFMA R67, R18.reuse, R25, R24 ;  /* 0x0000001912437223 */ /* 0x040fe20000000018 */
[C---:B------:R-:W-:Y:S01]  /*35e0*/  FFMA R23, R18.reuse, R23, R52 ;  /* 0x0000001712177223 */ /* 0x040fe20000000034 */
[----:B------:R-:W-:Y:S01]  /*35f0*/  FFMA R15, R18, R15, R16 ;  /* 0x0000000f120f7223 */ /* 0x000fe20000000010 */
[----:B------:R-:W-:Y:S04]  /*3600*/  LDS R80, [UR4] ;  /* 0x00000004ff507984 */ /* 0x000fe80008000800 */
[----:B------:R-:W-:Y:S04]  /*3610*/  LDS.128 R16, [UR4+0x20] ;  /* 0x00002004ff107984 */ /* 0x000fe80008000c00 */
[----:B------:R-:W-:Y:S04]  /*3620*/  LDS R79, [UR4+0x8] ;  /* 0x00000804ff4f7984 */ /* 0x000fe80008000800 */
[----:B------:R-:W-:Y:S04]  /*3630*/  LDS R75, [UR4+0x10] ;  /* 0x00001004ff4b7984 */ /* 0x000fe80008000800 */
[----:B------:R-:W-:Y:S04]  /*3640*/  LDS R74, [UR4+0x18] ;  /* 0x00001804ff4a7984 */ /* 0x000fe80008000800 */
[----:B------:R-:W-:Y:S04]  /*3650*/  LDS R68, [UR4+0x34] ;  /* 0x00003404ff447984 */ /* 0x000fe80008000800 */
[----:B------:R-:W-:Y:S04]  /*3660*/  LDS R18, [UR4+0x3c] ;  /* 0x00003c04ff127984 */ /* 0x000fe80008000800 */
[----:B------:R-:W-:Y:S04]  /*3670*/  LDS R69, [UR4+0x44] ;  /* 0x00004404ff457984 */ /* 0x000fe80008000800 */
[----:B------:R-:W0:Y:S04]  /*3680*/  LDS.64 R58, [R13] ;  /* 0x000000000d3a7984 */ /* 0x000e280000000a00 */
[----:B------:R-:W1:Y:S04]  /*3690*/  LDS.64 R56, [R13+0x100] ;  /* 0x000100000d387984 */ /* 0x000e680000000a00 */
[----:B------:R-:W-:Y:S04]  /*36a0*/  LDS.64 R54, [R13+0x8] ;  /* 0x000008000d367984 */ /* 0x000fe80000000a00 */
[----:B------:R-:W4:Y:S01]  /*36b0*/  LDS.64 R52, [R13+0x108] ;  /* 0x000108000d347984 */ /* 0x000f220000000a00 */
[----:B------:R-:W-:Y:S06]  /*36c0*/  BAR.SYNC.DEFER_BLOCKING 0x0 ;  /* 0x0000000000007b1d */ /* 0x000fec0000010000 */
[----:B------:R-:W-:Y:S04]  /*36d0*/  @!P0 STS.64 [R12], R48 ;  /* 0x000000300c008388 */ /* 0x000fe80000000a00 */
[----:B------:R-:W-:Y:S04]  /*36e0*/  STS.64 [R6+0x48], R60 ;  /* 0x0000483c06007388 */ /* 0x000fe80000000a00 */
[----:B------:R-:W-:Y:S04]  /*36f0*/  STS.128 [R6+0x50], R32 ;  /* 0x0000502006007388 */ /* 0x000fe80000000c00 */
[----:B------:R-:W-:Y:S01]  /*3700*/  STS.64 [R6+0x60], R46 ;  /* 0x0000602e06007388 */ /* 0x000fe20000000a00 */
[----:B------:R-:W-:Y:S06]  /*3710*/  BAR.SYNC.DEFER_BLOCKING 0x0 ;  /* 0x0000000000007b1d */ /* 0x000fec0000010000 */
[----:B------:R-:W-:Y:S04]  /*3720*/  LDS.128 R24, [UR4+0x20] ;  /* 0x00002004ff187984 */ /* 0x000fe80008000c00 */
[----:B------:R-:W-:Y:S04]  /*3730*/  LDS R76, [UR4] ;  /* 0x00000004ff4c7984 */ /* 0x000fe80008000800 */
[----:B------:R-:W-:Y:S04]  /*3740*/  LDS R61, [UR4+0x8] ;  /* 0x00000804ff3d7984 */ /* 0x000fe80008000800 */
[----:B------:R-:W-:Y:S04]  /*3750*/  LDS R70, [UR4+0x10] ;  /* 0x00001004ff467984 */ /* 0x000fe80008000800 */
[----:B------:R-:W-:Y:S04]  /*3760*/  LDS R71, [UR4+0x18] ;  /* 0x00001804ff477984 */ /* 0x000fe80008000800 */
[----:B------:R-:W-:Y:S04]  /*3770*/  LDS R73, [UR4+0x34] ;  /* 0x00003404ff497984 */ /* 0x000fe80008000800 */
[----:B------:R-:W-:Y:S04]  /*3780*/  LDS R60, [UR4+0x3c] ;  /* 0x00003c04ff3c7984 */ /* 0x000fe80008000800 */
[----:B------:R-:W-:Y:S04]  /*3790*/  LDS R26, [UR4+0x44] ;  /* 0x00004404ff1a7984 */ /* 0x000fe80008000800 */
[----:B------:R-:W5:Y:S04]  /*37a0*/  LDS.64 R32, [R13] ;  /* 0x000000000d207984 */ /* 0x000f680000000a00 */
[----:B------:R-:W5:Y:S04]  /*37b0*/  LDS.64 R34, [R13+0x100] ;  /* 0x000100000d227984 */ /* 0x000f680000000a00 */
[----:B------:R-:W5:Y:S04]  /*37c0*/  LDS.64 R46, [R13+0x8] ;  /* 0x000008000d2e7984 */ /* 0x000f680000000a00 */
[----:B------:R-:W5:Y:S01]  /*37d0*/  LDS.64 R48, [R13+0x108] ;  /* 0x000108000d307984 */ /* 0x000f620000000a00 */
[----:B------:R-:W-:Y:S06]  /*37e0*/  BAR.SYNC.DEFER_BLOCKING 0x0 ;  /* 0x0000000000007b1d */ /* 0x000fec0000010000 */
[----:B--2---:R-:W-:Y:S01]  /*37f0*/  @!P0 STS.64 [R12], R62 ;  /* 0x0000003e0c008388 */ /* 0x004fe20000000a00 */
[C---:B0-----:R-:W-:Y:S01]  /*3800*/  FFMA R81, R80.reuse, R58, R21 ;  /* 0x0000003a50517223 */ /* 0x041fe20000000015 */
[----:B-1----:R-:W-:-:S02]  /*3810*/  FFMA R82, R80, R56, R20 ;  /* 0x0000003850527223 */ /* 0x002fc40000000014 */
[----:B------:R-:W0:Y:S01]  /*3820*/  @!P0 LDC.64 R20, c[0x0][0x3a0] ;  /* 0x0000e800ff148b82 */ /* 0x000e220000000a00 */
[----:B---3--:R1:W-:Y:S04]  /*3830*/  STS.128 [R6+0x50], R28 ;  /* 0x0000501c06007388 */ /* 0x0083e80000000c00 */
[----:B-1----:R-:W2:Y:S04]  /*3840*/  LDG.E.CONSTANT R28, desc[UR6][R44.64+0x18] ;  /* 0x000018062c1c7981 */ /* 0x002ea8000c1e9900 */
[----:B------:R-:W2:Y:S04]  /*3850*/  LDG.E.CONSTANT R29, desc[UR6][R44.64+0x3c] ;  /* 0x00003c062c1d7981 */ /* 0x000ea8000c1e9900 */
[----:B------:R-:W3:Y:S04]  /*3860*/  LDG.E.CONSTANT R30, desc[UR6][R44.64+0x1b18] ;  /* 0x001b18062c1e7981 */ /* 0x000ee8000c1e9900 */
[----:B------:R-:W3:Y:S01]  /*3870*/  LDG.E.CONSTANT R31, desc[UR6][R44.64+0x1b3c] ;  /* 0x001b3c062c1f7981 */ /* 0x000ee2000c1e9900 */
[-C--:B----4-:R-:W-:Y:S01]  /*3880*/  FFMA R22, R80, R52.reuse, R22 ;  /* 0x0000003450167223 */ /* 0x090fe20000000016 */
[C---:B------:R-:W-:Y:S01]  /*3890*/  FFMA R65, R52.reuse, R79, R65 ;  /* 0x0000004f34417223 */ /* 0x040fe20000000041 */
[C---:B------:R-:W-:Y:S01]  /*38a0*/  FFMA R42, R75.reuse, R52, R42 ;  /* 0x000000344b2a7223 */ /* 0x040fe2000000002a */
[----:B------:R-:W-:Y:S01]  /*38b0*/  FFMA R64, R52, R74, R64 ;  /* 0x0000004a34407223 */ /* 0x000fe20000000040 */
[-C--:B------:R-:W-:Y:S01]  /*38c0*/  FFMA R83, R80, R54.reuse, R14 ;  /* 0x0000003650537223 */ /* 0x080fe2000000000e */
[-C--:B------:R-:W-:Y:S01]  /*38d0*/  FFMA R40, R58, R75.reuse, R40 ;  /* 0x0000004b3a287223 */ /* 0x080fe20000000028 */
[----:B------:R-:W-:Y:S01]  /*38e0*/  FFMA R41, R56, R75, R41 ;  /* 0x0000004b38297223 */ /* 0x000fe20000000029 */
[----:B------:R-:W-:Y:S01]  /*38f0*/  FFMA R51, R75, R54, R51 ;  /* 0x000000364b337223 */ /* 0x000fe20000000033 */
[----:B------:R-:W-:Y:S01]  /*3900*/  FFMA R52, R16, R52, R15 ;  /* 0x0000003410347223 */ /* 0x000fe2000000000f */
[C---:B------:R-:W-:Y:S01]  /*3910*/  FFMA R80, R54.reuse, R79, R37 ;  /* 0x0000004f36507223 */ /* 0x040fe20000000025 */
[----:B------:R-:W-:Y:S01]  /*3920*/  FFMA R75, R54, R74, R39 ;  /* 0x0000004a364b7223 */ /* 0x000fe20000000027 */
[----:B------:R-:W-:-:S02]  /*3930*/  @!P0 IMAD R15, R7, 0x6200, R4 ;  /* 0x00006200070f8824 */ /* 0x000fc400078e0204 */
[----:B------:R-:W-:Y:S01]  /*3940*/  FFMA R54, R16, R54, R23 ;  /* 0x0000003610367223 */ /* 0x000fe20000000017 */
[----:B------:R-:W-:Y:S02]  /*3950*/  @!P0 IMAD R23, R7, 0x6200, R3 ;  /* 0x0000620007178824 */ /* 0x000fe400078e0203 */
[----:B------:R-:W-:Y:S01]  /*3960*/  FFMA R63, R56, R79, R38 ;  /* 0x0000004f383f7223 */ /* 0x000fe20000000026 */
[----:B0-----:R-:W-:-:S04]  /*3970*/  @!P0 IMAD.WIDE R14, R15, 0x4, R20 ;  /* 0x000000040f0e8825 */ /* 0x001fc800078e0214 */
[C---:B------:R-:W-:Y:S01]  /*3980*/  FFMA R50, R56.reuse, R74, R50 ;  /* 0x0000004a38327223 */ /* 0x040fe20000000032 */
[----:B------:R-:W-:Y:S01]  /*3990*/  FFMA R67, R56, R16, R67 ;  /* 0x0000001038437223 */ /* 0x000fe20000000043 */
[----:B------:R-:W-:Y:S01]  /*39a0*/  FFMA R62, R58, R79, R36 ;  /* 0x0000004f3a3e7223 */ /* 0x000fe20000000024 */
[----:B------:R-:W-:-:S04]  /*39b0*/  @!P0 IMAD.WIDE R20, R23, 0x4, R20 ;  /* 0x0000000417148825 */ /* 0x000fc800078e0214 */
[C---:B------:R-:W-:Y:S01]  /*39c0*/  FFMA R56, R17.reuse, R53, R22 ;  /* 0x0000003511387223 */ /* 0x040fe20000000016 */
[----:B------:R-:W4:Y:S04]  /*39d0*/  @!P0 LDG.E.CONSTANT R14, desc[UR6][R14.64] ;  /* 0x000000060e0e8981 */ /* 0x000f28000c1e9900 */
[----:B------:R-:W4:Y:S04]  /*39e0*/  LDG.E.CONSTANT R36, desc[UR6][R44.64+0x1c] ;  /* 0x00001c062c247981 */ /* 0x000f28000c1e9900 */
[----:B------:R-:W4:Y:S04]  /*39f0*/  LDG.E.CONSTANT R37, desc[UR6][R44.64+0x40] ;  /* 0x000040062c257981 */ /* 0x000f28000c1e9900 */
[----:B------:R-:W4:Y:S04]  /*3a00*/  @!P0 LDG.E.CONSTANT R15, desc[UR6][R20.64] ;  /* 0x00000006140f8981 */ /* 0x000f28000c1e9900 */
[----:B------:R-:W4:Y:S04]  /*3a10*/  LDG.E.CONSTANT R38, desc[UR6][R44.64+0x1b1c] ;  /* 0x001b1c062c267981 */ /* 0x000f28000c1e9900 */
[----:B------:R-:W4:Y:S04]  /*3a20*/  LDG.E.CONSTANT R22, desc[UR6][R44.64+0x121c] ;  /* 0x00121c062c167981 */ /* 0x000f28000c1e9900 */
[----:B------:R-:W4:Y:S04]  /*3a30*/  LDG.E.CONSTANT R20, desc[UR6][R44.64+0x91c] ;  /* 0x00091c062c147981 */ /* 0x000f28000c1e9900 */
[----:B------:R-:W4:Y:S04]  /*3a40*/  LDG.E.CONSTANT R21, desc[UR6][R44.64+0x940] ;  /* 0x000940062c157981 */ /* 0x000f28000c1e9900 */
[----:B------:R-:W4:Y:S04]  /*3a50*/  LDG.E.CONSTANT R23, desc[UR6][R44.64+0x1240] ;  /* 0x001240062c177981 */ /* 0x000f28000c1e9900 */
[----:B------:R-:W4:Y:S01]  /*3a60*/  LDG.E.CONSTANT R39, desc[UR6][R44.64+0x1b40] ;  /* 0x001b40062c277981 */ /* 0x000f22000c1e9900 */
[----:B------:R-:W-:Y:S01]  /*3a70*/  FFMA R66, R58, R16, R66 ;  /* 0x000000103a427223 */ /* 0x000fe20000000042 */
[C---:B------:R-:W-:Y:S01]  /*3a80*/  FFMA R81, R17.reuse, R59, R81 ;  /* 0x0000003b11517223 */ /* 0x040fe20000000051 */
[C---:B------:R-:W-:Y:S01]  /*3a90*/  FFMA R82, R17.reuse, R57, R82 ;  /* 0x0000003911527223 */ /* 0x040fe20000000052 */
[----:B------:R-:W-:-:S02]  /*3aa0*/  FFMA R83, R17, R55, R83 ;  /* 0x0000003711537223 */ /* 0x000fc40000000053 */
[----:B------:R-:W0:Y:S01]  /*3ab0*/  @!P0 LDC.64 R16, c[0x0][0x3a0] ;  /* 0x0000e800ff108b82 */ /* 0x000e220000000a00 */
[----:B------:R-:W-:Y:S01]  /*3ac0*/  FFMA R43, R58, R74, R43 ;  /* 0x0000004a3a2b7223 */ /* 0x000fe2000000002b */
[-C--:B------:R-:W-:Y:S01]  /*3ad0*/  FFMA R62, R59, R19.reuse, R62 ;  /* 0x000000133b3e7223 */ /* 0x080fe2000000003e */
[----:B------:R-:W-:Y:S01]  /*3ae0*/  FFMA R63, R57, R19, R63 ;  /* 0x00000013393f7223 */ /* 0x000fe2000000003f */
[C---:B------:R-:W-:Y:S01]  /*3af0*/  FFMA R80, R19.reuse, R55, R80 ;  /* 0x0000003713507223 */ /* 0x040fe20000000050 */
[----:B------:R-:W-:Y:S01]  /*3b00*/  FFMA R65, R19, R53, R65 ;  /* 0x0000003513417223 */ /* 0x000fe20000000041 */
[----:B------:R-:W-:Y:S01]  /*3b10*/  FFMA R74, R68, R57, R41 ;  /* 0x00000039444a7223 */ /* 0x000fe20000000029 */
[C---:B------:R-:W-:Y:S02]  /*3b20*/  @!P0 IMAD R19, R7.reuse, 0x6200, R2 ;  /* 0x0000620007138824 */ /* 0x040fe400078e0202 */
[----:B------:R-:W-:Y:S02]  /*3b30*/  @!P0 IMAD R41, R7, 0x6200, R0 ;  /* 0x0000620007298824 */ /* 0x000fe400078e0200 */
[-C--:B------:R-:W-:Y:S01]  /*3b40*/  FFMA R85, R59, R18.reuse, R43 ;  /* 0x000000123b557223 */ /* 0x080fe2000000002b */
[----:B------:R-:W-:Y:S01]  /*3b50*/  FFMA R86, R57, R18, R50 ;  /* 0x0000001239567223 */ /* 0x000fe20000000032 */
[C---:B------:R-:W-:Y:S01]  /*3b60*/  FFMA R75, R18.reuse, R55, R75 ;  /* 0x00000037124b7223 */ /* 0x040fe2000000004b */
[----:B------:R-:W-:Y:S01]  /*3b70*/  FFMA R64, R18, R53, R64 ;  /* 0x0000003512407223 */ /* 0x000fe20000000040 */
[C---:B------:R-:W-:Y:S01]  /*3b80*/  FFMA R58, R68.reuse, R59, R40 ;  /* 0x0000003b443a7223 */ /* 0x040fe20000000028 */
[C---:B------:R-:W-:Y:S01]  /*3b90*/  FFMA R79, R68.reuse, R55, R51 ;  /* 0x00000037444f7223 */ /* 0x040fe20000000033 */
[----:B------:R-:W-:Y:S01]  /*3ba0*/  FFMA R68, R68, R53, R42 ;  /* 0x0000003544447223 */ /* 0x000fe2000000002a */
[----:B------:R-:W4:Y:S04]  /*3bb0*/  LDG.E.CONSTANT R43, desc[UR6][R44.64+0x44] ;  /* 0x000044062c2b7981 */ /* 0x000f28000c1e9900 */
[----:B------:R-:W4:Y:S01]  /*3bc0*/  LDG.E.CONSTANT R42, desc[UR6][R44.64+0x20] ;  /* 0x000020062c2a7981 */ /* 0x000f22000c1e9900 */
[----:B0-----:R-:W-:-:S03]  /*3bd0*/  @!P0 IMAD.WIDE R18, R19, 0x4, R16 ;  /* 0x0000000413128825 */ /* 0x001fc600078e0210 */
[----:B------:R-:W4:Y:S01]  /*3be0*/  LDG.E.CONSTANT R51, desc[UR6][R44.64+0x1b44] ;  /* 0x001b44062c337981 */ /* 0x000f22000c1e9900 */
[----:B------:R-:W-:-:S03]  /*3bf0*/  @!P0 IMAD.WIDE R16, R41, 0x4, R16 ;  /* 0x0000000429108825 */ /* 0x000fc600078e0210 */
[----:B------:R-:W4:Y:S04]  /*3c00*/  @!P0 LDG.E.CONSTANT R40, desc[UR6][R18.64] ;  /* 0x0000000612288981 */ /* 0x000f28000c1e9900 */
[----:B------:R-:W4:Y:S04]  /*3c10*/  @!P0 LDG.E.CONSTANT R41, desc[UR6][R16.64] ;  /* 0x0000000610298981 */ /* 0x000f28000c1e9900 */
[----:B------:R-:W4:Y:S04]  /*3c20*/  LDG.E.CONSTANT R50, desc[UR6][R44.64+0x1b20] ;  /* 0x001b20062c327981 */ /* 0x000f28000c1e9900 */
[----:B------:R-:W4:Y:S04]  /*3c30*/  LDG.E.CONSTANT R18, desc[UR6][R44.64+0x1220] ;  /* 0x001220062c127981 */ /* 0x000f28000c1e9900 */
[----:B------:R-:W4:Y:S04]  /*3c40*/  LDG.E.CONSTANT R16, desc[UR6][R44.64+0x920] ;  /* 0x000920062c107981 */ /* 0x000f28000c1e9900 */
[----:B------:R-:W4:Y:S04]  /*3c50*/  LDG.E.CONSTANT R17, desc[UR6][R44.64+0x944] ;  /* 0x000944062c117981 */ /* 0x000f28000c1e9900 */
[----:B------:R0:W4:Y:S01]  /*3c60*/  LDG.E.CONSTANT R19, desc[UR6][R44.64+0x1244] ;  /* 0x001244062c137981 */ /* 0x000122000c1e9900 */
[C---:B------:R-:W-:Y:S01]  /*3c70*/  FFMA R54, R69.reuse, R55, R54 ;  /* 0x0000003745367223 */ /* 0x040fe20000000036 */
[C---:B------:R-:W-:Y:S01]  /*3c80*/  FFMA R67, R69.reuse, R57, R67 ;  /* 0x0000003945437223 */ /* 0x040fe20000000043 */
[C---:B------:R-:W-:Y:S01]  /*3c90*/  FFMA R52, R69.reuse, R53, R52 ;  /* 0x0000003545347223 */ /* 0x040fe20000000034 */
[C---:B-----5:R-:W-:Y:S01]  /*3ca0*/  FFMA R81, R76.reuse, R32, R81 ;  /* 0x000000204c517223 */ /* 0x060fe20000000051 */
[C---:B------:R-:W-:Y:S01]  /*3cb0*/  FFMA R82, R76.reuse, R34, R82 ;  /* 0x000000224c527223 */ /* 0x040fe20000000052 */
[-C--:B------:R-:W-:Y:S01]  /*3cc0*/  FFMA R83, R76, R46.reuse, R83 ;  /* 0x0000002e4c537223 */ /* 0x080fe20000000053 */
[----:B------:R-:W-:Y:S01]  /*3cd0*/  FFMA R80, R46, R61, R80 ;  /* 0x0000003d2e507223 */ /* 0x000fe20000000050 */
[----:B------:R-:W-:Y:S01]  /*3ce0*/  FFMA R79, R70, R46, R79 ;  /* 0x0000002e464f7223 */ /* 0x000fe2000000004f */
[----:B------:R-:W-:Y:S01]  /*3cf0*/  FFMA R75, R46, R71, R75 ;  /* 0x000000472e4b7223 */ /* 0x000fe2000000004b */
[----:B------:R-:W-:Y:S01]  /*3d00*/  FFMA R66, R69, R59, R66 ;  /* 0x0000003b45427223 */ /* 0x000fe20000000042 */
[----:B------:R-:W-:Y:S01]  /*3d10*/  FFMA R76, R76, R48, R56 ;  /* 0x000000304c4c7223 */ /* 0x000fe20000000038 */
[----:B------:R-:W-:Y:S01]  /*3d20*/  FFMA R63, R34, R61, R63 ;  /* 0x0000003d223f7223 */ /* 0x000fe2000000003f */
[-C--:B------:R-:W-:Y:S01]  /*3d30*/  FFMA R53, R32, R70.reuse, R58 ;  /* 0x0000004620357223 */ /* 0x080fe2000000003a */
[C---:B------:R-:W-:Y:S01]  /*3d40*/  FFMA R74, R34.reuse, R70, R74 ;  /* 0x00000046224a7223 */ /* 0x040fe2000000004a */
[C---:B------:R-:W-:Y:S01]  /*3d50*/  FFMA R86, R34.reuse, R71, R86 ;  /* 0x0000004722567223 */ /* 0x040fe20000000056 */
[----:B------:R-:W-:Y:S01]  /*3d60*/  FFMA R67, R34, R24, R67 ;  /* 0x0000001822437223 */ /* 0x000fe20000000043 */
[----:B------:R-:W-:Y:S01]  /*3d70*/  FFMA R46, R24, R46, R54 ;  /* 0x0000002e182e7223 */ /* 0x000fe20000000036 */
[----:B------:R-:W-:Y:S01]  /*3d80*/  FFMA R65, R48, R61, R65 ;  /* 0x0000003d30417223 */ /* 0x000fe20000000041 */
[----:B------:R-:W-:Y:S01]  /*3d90*/  FFMA R68, R70, R48, R68 ;  /* 0x0000003046447223 */ /* 0x000fe20000000044 */
[----:B------:R-:W-:Y:S01]  /*3da0*/  FFMA R64, R48, R71, R64 ;  /* 0x0000004730407223 */ /* 0x000fe20000000040 */
[----:B------:R-:W-:Y:S01]  /*3db0*/  FFMA R66, R32, R24, R66 ;  /* 0x0000001820427223 */ /* 0x000fe20000000042 */
[----:B------:R-:W-:Y:S01]  /*3dc0*/  FFMA R52, R24, R48, R52 ;  /* 0x0000003018347223 */ /* 0x000fe20000000034 */
[C---:B------:R-:W-:Y:S01]  /*3dd0*/  FFMA R81, R25.reuse, R33, R81 ;  /* 0x0000002119517223 */ /* 0x040fe20000000051 */
[C---:B------:R-:W-:Y:S01]  /*3de0*/  FFMA R82, R25.reuse, R35, R82 ;  /* 0x0000002319527223 */ /* 0x040fe20000000052 */
[C---:B------:R-:W-:Y:S01]  /*3df0*/  FFMA R83, R25.reuse, R47, R83 ;  /* 0x0000002f19537223 */ /* 0x040fe20000000053 */
[----:B------:R-:W-:Y:S01]  /*3e00*/  FFMA R76, R25, R49, R76 ;  /* 0x00000031194c7223 */ /* 0x000fe2000000004c */
[C---:B------:R-:W-:Y:S01]  /*3e10*/  FFMA R80, R27.reuse, R47, R80 ;  /* 0x0000002f1b507223 */ /* 0x040fe20000000050 */
[----:B------:R-:W-:Y:S01]  /*3e20*/  FFMA R65, R27, R49, R65 ;  /* 0x000000311b417223 */ /* 0x000fe20000000041 */
[C---:B------:R-:W-:Y:S01]  /*3e30*/  FFMA R79, R73.reuse, R47, R79 ;  /* 0x0000002f494f7223 */ /* 0x040fe2000000004f */
[----:B------:R-:W-:Y:S01]  /*3e40*/  FFMA R68, R73, R49, R68 ;  /* 0x0000003149447223 */ /* 0x000fe20000000044 */
[C---:B------:R-:W-:Y:S01]  /*3e50*/  FFMA R75, R60.reuse, R47, R75 ;  /* 0x0000002f3c4b7223 */ /* 0x040fe2000000004b */
[----:B------:R-:W-:Y:S01]  /*3e60*/  FFMA R64, R60, R49, R64 ;  /* 0x000000313c407223 */ /* 0x000fe20000000040 */
[C---:B------:R-:W-:Y:S01]  /*3e70*/  FFMA R66, R26.reuse, R33, R66 ;  /* 0x000000211a427223 */ /* 0x040fe20000000042 */
[C---:B------:R-:W-:Y:S01]  /*3e80*/  FFMA R67, R26.reuse, R35, R67 ;  /* 0x000000231a437223 */ /* 0x040fe20000000043 */
[C---:B------:R-:W-:Y:S01]  /*3e90*/  FFMA R47, R26.reuse, R47, R46 ;  /* 0x0000002f1a2f7223 */ /* 0x040fe2000000002e */
[----:B------:R-:W-:Y:S01]  /*3ea0*/  FFMA R49, R26, R49, R52 ;  /* 0x000000311a317223 */ /* 0x000fe20000000034 */
[C---:B------:R-:W-:Y:S01]  /*3eb0*/  FFMA R62, R32.reuse, R61, R62 ;  /* 0x0000003d203e7223 */ /* 0x040fe2000000003e */
[----:B------:R-:W-:Y:S01]  /*3ec0*/  FFMA R85, R32, R71, R85 ;  /* 0x0000004720557223 */ /* 0x000fe20000000055 */
[----:B------:R-:W-:Y:S01]  /*3ed0*/  FFMA R63, R35, R27, R63 ;  /* 0x0000001b233f7223 */ /* 0x000fe2000000003f */
[----:B------:R-:W-:Y:S01]  /*3ee0*/  FFMA R74, R73, R35, R74 ;  /* 0x00000023494a7223 */ /* 0x000fe2000000004a */
[-C--:B------:R-:W-:Y:S01]  /*3ef0*/  FFMA R86, R35, R60.reuse, R86 ;  /* 0x0000003c23567223 */ /* 0x080fe20000000056 */
[----:B------:R-:W-:Y:S01]  /*3f00*/  FFMA R62, R33, R27, R62 ;  /* 0x0000001b213e7223 */ /* 0x000fe2000000003e */
[----:B------:R-:W-:Y:S01]  /*3f10*/  FFMA R53, R73, R33, R53 ;  /* 0x0000002149357223 */ /* 0x000fe20000000035 */
[----:B------:R-:W-:Y:S01]  /*3f20*/  FFMA R85, R33, R60, R85 ;  /* 0x0000003c21557223 */ /* 0x000fe20000000055 */
[----:B--2---:R-:W-:Y:S04]  /*3f30*/  STS.64 [R6+0x48], R28 ;  /* 0x0000481c06007388 */ /* 0x004fe80000000a00 */
[----:B---3--:R-:W-:Y:S01]  /*3f40*/  STS.64 [R6+0x60], R30 ;  /* 0x0000601e06007388 */ /* 0x008fe20000000a00 */
[----:B------:R-:W-:Y:S06]  /*3f50*/  BAR.SYNC.DEFER_BLOCKING 0x0 ;  /* 0x0000000000007b1d */ /* 0x000fec0000010000 */
[----:B------:R-:W-:Y:S04]  /*3f60*/  LDS R34, [UR4] ;  /* 0x00000004ff227984 */ /* 0x000fe80008000800 */
[----:B0-----:R-:W0:Y:S04]  /*3f70*/  LDS.64 R44, [R13] ;  /* 0x000000000d2c7984 */ /* 0x001e280000000a00 */
[----:B------:R-:W1:Y:S04]  /*3f80*/  LDS.64 R54, [R13+0x100] ;  /* 0x000100000d367984 */ /* 0x000e680000000a00 */
[----:B------:R-:W2:Y:S04]  /*3f90*/  LDS.64 R56, [R13+0x8] ;  /* 0x000008000d387984 */ /* 0x000ea80000000a00 */
[----:B------:R-:W3:Y:S04]  /*3fa0*/  LDS.64 R58, [R13+0x108] ;  /* 0x000108000d3a7984 */ /* 0x000ee80000000a00 */
[----:B------:R-:W5:Y:S04]  /*3fb0*/  LDS R32, [UR4+0x8] ;  /* 0x00000804ff207984 */ /* 0x000f680008000800 */
[----:B------:R-:W4:Y:S04]  /*3fc0*/  LDS R24, [UR4+0x10] ;  /* 0x00001004ff187984 */ /* 0x000f280008000800 */
[----:B------:R-:W4:Y:S04]  /*3fd0*/  LDS R25, [UR4+0x18] ;  /* 0x00001804ff197984 */ /* 0x000f280008000800 */
[----:B------:R-:W4:Y:S04]  /*3fe0*/  LDS.128 R28, [UR4+0x20] ;  /* 0x00002004ff1c7984 */ /* 0x000f280008000c00 */
[----:B------:R-:W-:Y:S04]  /*3ff0*/  LDS R48, [UR4+0x3c] ;  /* 0x00003c04ff307984 */ /* 0x000fe80008000800 */
[----:B------:R-:W-:Y:S01]  /*4000*/  LDS R52, [UR4+0x44] ;  /* 0x00004404ff347984 */ /* 0x000fe20008000800 */
[C---:B0-----:R-:W-:Y:S01]  /*4010*/  FFMA R26, R34.reuse, R44, R81 ;  /* 0x0000002c221a7223 */ /* 0x041fe20000000051 */
[C---:B-1----:R-:W-:Y:S01]  /*4020*/  FFMA R82, R34.reuse, R54, R82 ;  /* 0x0000003622527223 */ /* 0x042fe20000000052 */
[C---:B--2---:R-:W-:Y:S01]  /*4030*/  FFMA R46, R34.reuse, R56, R83 ;  /* 0x00000038222e7223 */ /* 0x044fe20000000053 */
[----:B---3--:R-:W-:-:S02]  /*4040*/  FFMA R76, R34, R58, R76 ;  /* 0x0000003a224c7223 */ /* 0x008fc4000000004c */
[----:B------:R-:W0:Y:S01]  /*4050*/  LDS R34, [UR4+0x34] ;  /* 0x00003404ff227984 */ /* 0x000e220008000800 */
[----:B------:R-:W-:Y:S01]  /*4060*/  BAR.SYNC.DEFER_BLOCKING 0x0 ;  /* 0x0000000000007b1d */ /* 0x000fe20000010000 */
[C---:B-----5:R-:W-:Y:S01]  /*4070*/  FFMA R60, R54.reuse, R32, R63 ;  /* 0x00000020363c7223 */ /* 0x060fe2000000003f */
[----:B----4-:R-:W-:Y:S01]  /*4080*/  FFMA R74, R54, R24, R74 ;  /* 0x00000018364a7223 */ /* 0x010fe2000000004a */
[C---:B------:R-:W-:Y:S01]  /*4090*/  FFMA R62, R44.reuse, R32, R62 ;  /* 0x000000202c3e7223 */ /* 0x040fe2000000003e */
[----:B------:R-:W-:Y:S02]  /*40a0*/  FFMA R27, R44, R24, R53 ;  /* 0x000000182c1b7223 */ /* 0x000fe40000000035 */
[----:B------:R-:W-:Y:S04]  /*40b0*/  @!P0 STS.64 [R12], R14 ;  /* 0x0000000e0c008388 */ /* 0x000fe80000000a00 */
[----:B------:R-:W-:Y:S04]  /*40c0*/  STS.64 [R6+0x48], R36 ;  /* 0x0000482406007388 */ /* 0x000fe80000000a00 */
[----:B------:R1:W-:Y:S04]  /*40d0*/  STS.128 [R6+0x50], R20 ;  /* 0x0000501406007388 */ /* 0x0003e80000000c00 */
[----:B------:R-:W-:Y:S01]  /*40e0*/  STS.64 [R6+0x60], R38 ;  /* 0x0000602606007388 */ /* 0x000fe20000000a00 */
[----:B------:R-:W-:Y:S01]  /*40f0*/  BAR.SYNC.DEFER_BLOCKING 0x0 ;  /* 0x0000000000007b1d */ /* 0x000fe20000010000 */
[-C--:B------:R-:W-:Y:S01]  /*4100*/  FFMA R86, R54, R25.reuse, R86 ;  /* 0x0000001936567223 */ /* 0x080fe20000000056 */
[-C--:B------:R-:W-:Y:S01]  /*4110*/  FFMA R64, R58, R25.reuse, R64 ;  /* 0x000000193a407223 */ /* 0x080fe20000000040 */
[----:B------:R-:W-:Y:S01]  /*4120*/  FFMA R54, R54, R28, R67 ;  /* 0x0000001c36367223 */ /* 0x000fe20000000043 */
[CC--:B------:R-:W-:Y:S01]  /*4130*/  FFMA R80, R56.reuse, R32.reuse, R80 ;  /* 0x0000002038507223 */ /* 0x0c0fe20000000050 */
[----:B------:R-:W-:Y:S01]  /*4140*/  FFMA R75, R56, R25, R75 ;  /* 0x00000019384b7223 */ /* 0x000fe2000000004b */
[----:B------:R-:W-:Y:S01]  /*4150*/  FFMA R70, R58, R32, R65 ;  /* 0x000000203a467223 */ /* 0x000fe20000000041 */
[-C--:B-1----:R-:W-:Y:S01]  /*4160*/  FFMA R22, R24, R56.reuse, R79 ;  /* 0x0000003818167223 */ /* 0x082fe2000000004f */
[----:B------:R-:W-:Y:S01]  /*4170*/  FFMA R56, R28, R56, R47 ;  /* 0x000000381c387223 */ /* 0x000fe2000000002f */
[----:B------:R-:W-:Y:S01]  /*4180*/  FFMA R23, R44, R28, R66 ;  /* 0x0000001c2c177223 */ /* 0x000fe20000000042 */
[----:B------:R-:W-:Y:S01]  /*4190*/  FFMA R47, R29, R55, R82 ;  /* 0x000000371d2f7223 */ /* 0x000fe20000000052 */
[C---:B------:R-:W-:Y:S01]  /*41a0*/  FFMA R65, R55.reuse, R31, R60 ;  /* 0x0000001f37417223 */ /* 0x040fe2000000003c */
[----:B0-----:R-:W-:Y:S01]  /*41b0*/  FFMA R79, R34, R55, R74 ;  /* 0x00000037224f7223 */ /* 0x001fe2000000004a */
[----:B------:R-:W-:Y:S01]  /*41c0*/  FFMA R73, R55, R48, R86 ;  /* 0x0000003037497223 */ /* 0x000fe20000000056 */
[-C--:B------:R-:W-:Y:S01]  /*41d0*/  FFMA R68, R24, R58.reuse, R68 ;  /* 0x0000003a18447223 */ /* 0x080fe20000000044 */
[----:B------:R-:W-:Y:S01]  /*41e0*/  FFMA R20, R44, R25, R85 ;  /* 0x000000192c147223 */ /* 0x000fe20000000055 */
[----:B------:R-:W-:Y:S01]  /*41f0*/  FFMA R28, R28, R58, R49 ;  /* 0x0000003a1c1c7223 */ /* 0x000fe20000000031 */
[----:B------:R-:W-:Y:S01]  /*4200*/  FFMA R30, R29, R45, R26 ;  /* 0x0000002d1d1e7223 */ /* 0x000fe2000000001a */
[----:B------:R-:W-:Y:S01]  /*4210*/  FFMA R63, R45, R31, R62 ;  /* 0x0000001f2d3f7223 */ /* 0x000fe2000000003e */
[----:B------:R-:W-:Y:S01]  /*4220*/  FFMA R71, R34, R45, R27 ;  /* 0x0000002d22477223 */ /* 0x000fe2000000001b */
[----:B------:R-:W-:Y:S01]  /*4230*/  FFMA R81, R48, R59, R64 ;  /* 0x0000003b30517223 */ /* 0x000fe20000000040 */
[----:B------:R-:W-:Y:S01]  /*4240*/  FFMA R55, R52, R55, R54 ;  /* 0x0000003734377223 */ /* 0x000fe20000000036 */
[----:B------:R-:W-:Y:S04]  /*4250*/  LDS R35, [UR4] ;  /* 0x00000004ff237984 */ /* 0x000fe80008000800 */
[----:B------:R-:W0:Y:S04]  /*4260*/  LDS.64 R14, [R13] ;  /* 0x000000000d0e7984 */ /* 0x000e280000000a00 */
[----:B------:R-:W1:Y:S04]  /*4270*/  LDS.64 R32, [R13+0x100] ;  /* 0x000100000d207984 */ /* 0x000e680000000a00 */
[----:B------:R-:W2:Y:S04]  /*4280*/  LDS.64 R36, [R13+0x8] ;  /* 0x000008000d247984 */ /* 0x000ea80000000a00 */
[----:B------:R-:W3:Y:S04]  /*4290*/  LDS.64 R38, [R13+0x108] ;  /* 0x000108000d267984 */ /* 0x000ee80000000a00 */
[----:B------:R-:W4:Y:S04]  /*42a0*/  LDS R53, [UR4+0x8] ;  /* 0x00000804ff357984 */ /* 0x000f280008000800 */
[----:B------:R-:W5:Y:S04]  /*42b0*/  LDS R21, [UR4+0x10] ;  /* 0x00001004ff157984 */ /* 0x000f680008000800 */
[----:B------:R-:W-:Y:S04]  /*42c0*/  LDS R49, [UR4+0x18] ;  /* 0x00001804ff317984 */ /* 0x000fe80008000800 */
[----:B------:R-:W5:Y:S04]  /*42d0*/  LDS.128 R24, [UR4+0x20] ;  /* 0x00002004ff187984 */ /* 0x000f680008000c00 */
[----:B------:R-:W5:Y:S04]  /*42e0*/  LDS R54, [UR4+0x34] ;  /* 0x00003404ff367984 */ /* 0x000f680008000800 */
[----:B------:R-:W5:Y:S04]  /*42f0*/  LDS R64, [UR4+0x3c] ;  /* 0x00003c04ff407984 */ /* 0x000f680008000800 */
[----:B------:R-:W5:Y:S01]  /*4300*/  LDS R62, [UR4+0x44] ;  /* 0x00004404ff3e7984 */ /* 0x000f620008000800 */
[----:B------:R-:W-:Y:S01]  /*4310*/  BAR.SYNC.DEFER_BLOCKING 0x0 ;  /* 0x0000000000007b1d */ /* 0x000fe20000010000 */
[-C--:B------:R-:W-:Y:S01]  /*4320*/  FFMA R67, R31, R57.reuse, R80 ;  /* 0x000000391f437223 */ /* 0x080fe20000000050 */
[----:B------:R-:W-:Y:S01]  /*4330*/  FFMA R61, R29, R57, R46 ;  /* 0x000000391d3d7223 */ /* 0x000fe2000000002e */
[----:B------:R-:W-:-:S03]  /*4340*/  FFMA R31, R31, R59, R70 ;  /* 0x0000003b1f1f7223 */ /* 0x000fc60000000046 */
[----:B------:R-:W-:Y:S04]  /*4350*/  @!P0 STS.64 [R12], R40 ;  /* 0x000000280c008388 */ /* 0x000fe80000000a00 */
[----:B------:R5:W-:Y:S04]  /*4360*/  STS.64 [R6+0x48], R42 ;  /* 0x0000482a06007388 */ /* 0x000be80000000a00 */
[----:B------:R5:W-:Y:S04]  /*4370*/  STS.128 [R6+0x50], R16 ;  /* 0x0000501006007388 */ /* 0x000be80000000c00 */
[----:B------:R5:W-:Y:S01]  /*4380*/  STS.64 [R6+0x60], R50 ;  /* 0x0000603206007388 */ /* 0x000be20000000a00 */
[----:B------:R-:W-:Y:S01]  /*4390*/  BAR.SYNC.DEFER_BLOCKING 0x0 ;  /* 0x0000000000007b1d */ /* 0x000fe20000010000 */
[----:B------:R-:W-:Y:S01]  /*43a0*/  FFMA R29, R29, R59, R76 ;  /* 0x0000003b1d1d7223 */ /* 0x000fe2000000004c */
[----:B------:R-:W-:Y:S01]  /*43b0*/  FFMA R22, R34, R57, R22 ;  /* 0x0000003922167223 */ /* 0x000fe20000000016 */
[----:B------:R-:W-:Y:S01]  /*43c0*/  FFMA R23, R52, R45, R23 ;  /* 0x0000002d34177223 */ /* 0x000fe20000000017 */
[----:B------:R-:W-:Y:S01]  /*43d0*/  FFMA R68, R34, R59, R68 ;  /* 0x0000003b22447223 */ /* 0x000fe20000000044 */
[-C--:B------:R-:W-:Y:S01]  /*43e0*/  FFMA R75, R48, R57.reuse, R75 ;  /* 0x00000039304b7223 */ /* 0x080fe2000000004b */
[----:B------:R-:W-:Y:S01]  /*43f0*/  FFMA R69, R45, R48, R20 ;  /* 0x000000302d457223 */ /* 0x000fe20000000014 */
[C---:B------:R-:W-:Y:S01]  /*4400*/  FFMA R57, R52.reuse, R57, R56 ;  /* 0x0000003934397223 */ /* 0x040fe20000000038 */
[----:B------:R-:W-:Y:S01]  /*4410*/  FFMA R59, R52, R59, R28 ;  /* 0x0000003b343b7223 */ /* 0x000fe2000000001c */
[C---:B0-----:R-:W-:Y:S01]  /*4420*/  FFMA R44, R35.reuse, R14, R30 ;  /* 0x0000000e232c7223 */ /* 0x041fe2000000001e */
[C---:B-1----:R-:W-:Y:S01]  /*4430*/  FFMA R46, R35.reuse, R32, R47 ;  /* 0x00000020232e7223 */ /* 0x042fe2000000002f */
[C---:B--2---:R-:W-:Y:S01]  /*4440*/  FFMA R48, R35.reuse, R36, R61 ;  /* 0x0000002423307223 */ /* 0x044fe2000000003d */
[----:B---3--:R-:W-:Y:S01]  /*4450*/  FFMA R52, R35, R38, R29 ;  /* 0x0000002623347223 */ /* 0x008fe2000000001d */
[----:B----4-:R-:W-:Y:S01]  /*4460*/  FFMA R66, R38, R53, R31 ;  /* 0x0000003526427223 */ /* 0x010fe2000000001f */
[-C--:B-----5:R-:W-:Y:S01]  /*4470*/  FFMA R47, R14, R21.reuse, R71 ;  /* 0x000000150e2f7223 */ /* 0x0a0fe20000000047 */
[----:B------:R-:W-:Y:S01]  /*4480*/  FFMA R74, R32, R21, R79 ;  /* 0x00000015204a7223 */ /* 0x000fe2000000004f */
[C---:B------:R-:W-:Y:S01]  /*4490*/  FFMA R76, R21.reuse, R36, R22 ;  /* 0x00000024154c7223 */ /* 0x040fe20000000016 */
[----:B------:R-:W-:Y:S01]  /*44a0*/  FFMA R68, R21, R38, R68 ;  /* 0x0000002615447223 */ /* 0x000fe20000000044 */
[C---:B------:R-:W-:Y:S01]  /*44b0*/  FFMA R43, R14.reuse, R24, R23 ;  /* 0x000000180e2b7223 */ /* 0x040fe20000000017 */
[C---:B------:R-:W-:Y:S01]  /*44c0*/  FFMA R56, R14.reuse, R53, R63 ;  /* 0x000000350e387223 */ /* 0x040fe2000000003f */
[----:B------:R-:W-:Y:S01]  /*44d0*/  FFMA R40, R14, R49, R69 ;  /* 0x000000310e287223 */ /* 0x000fe20000000045 */
[----:B------:R-:W-:Y:S04]  /*44e0*/  LDS R45, [UR4] ;  /* 0x00000004ff2d7984 */ /* 0x000fe80008000800 */
[----:B------:R-:W0:Y:S04]  /*44f0*/  LDS.64 R34, [R13] ;  /* 0x000000000d227984 */ /* 0x000e280000000a00 */
[----:B------:R-:W-:Y:S04]  /*4500*/  LDS.64 R30, [R13+0x100] ;  /* 0x000100000d1e7984 */ /* 0x000fe80000000a00 */
[----:B------:R-:W1:Y:S04]  /*4510*/  LDS R17, [UR4+0x8] ;  /* 0x00000804ff117984 */ /* 0x000e680008000800 */
[----:B------:R-:W2:Y:S04]  /*4520*/  LDS R19, [UR4+0x10] ;  /* 0x00001004ff137984 */ /* 0x000ea80008000800 */
[----:B------:R-:W3:Y:S04]  /*4530*/  LDS.64 R28, [R13+0x8] ;  /* 0x000008000d1c7984 */ /* 0x000ee80000000a00 */
[----:B------:R-:W4:Y:S01]  /*4540*/  LDS R41, [UR4+0x18] ;  /* 0x00001804ff297984 */ /* 0x000f220008000800 */
[----:B------:R-:W-:-:S03]  /*4550*/  FFMA R58, R32, R53, R65 ;  /* 0x00000035203a7223 */ /* 0x000fc60000000041 */
[----:B------:R-:W5:Y:S01]  /*4560*/  LDS.64 R70, [R13+0x108] ;  /* 0x000108000d467984 */ /* 0x000f620000000a00 */
[----:B------:R-:W-:-:S03]  /*4570*/  FFMA R60, R36, R53, R67 ;  /* 0x00000035243c7223 */ /* 0x000fc60000000043 */
[----:B------:R-:W5:Y:S01]  /*4580*/  LDS.128 R20, [UR4+0x20] ;  /* 0x00002004ff147984 */ /* 0x000f620008000c00 */
[-C--:B------:R-:W-:Y:S01]  /*4590*/  FFMA R18, R32, R49.reuse, R73 ;  /* 0x0000003120127223 */ /* 0x080fe20000000049 */
[-C--:B------:R-:W-:Y:S01]  /*45a0*/  FFMA R75, R36, R49.reuse, R75 ;  /* 0x00000031244b7223 */ /* 0x080fe2000000004b */
[----:B------:R-:W-:Y:S01]  /*45b0*/  FFMA R26, R38, R49, R81 ;  /* 0x00000031261a7223 */ /* 0x000fe20000000051 */
[----:B------:R-:W5:Y:S01]  /*45c0*/  LDS R16, [UR4+0x34] ;  /* 0x00003404ff107984 */ /* 0x000f620008000800 */
[----:B------:R-:W-:Y:S01]  /*45d0*/  FFMA R32, R32, R24, R55 ;  /* 0x0000001820207223 */ /* 0x000fe20000000037 */
[C---:B------:R-:W-:Y:S01]  /*45e0*/  FFMA R36, R24.reuse, R36, R57 ;  /* 0x0000002418247223 */ /* 0x040fe20000000039 */
[----:B------:R-:W-:Y:S01]  /*45f0*/  FFMA R38, R24, R38, R59 ;  /* 0x0000002618267223 */ /* 0x000fe2000000003b */
[----:B------:R-:W5:Y:S04]  /*4600*/  LDS R14, [UR4+0x3c] ;  /* 0x00003c04ff0e7984 */ /* 0x000f680008000800 */
[----:B------:R-:W5:Y:S01]  /*4610*/  LDS R24, [UR4+0x44] ;  /* 0x00004404ff187984 */ /* 0x000f620008000800 */
[----:B------:R-:W-:Y:S01]  /*4620*/  IADD3 R7, PT, PT, R7, 0x1, RZ ;  /* 0x0000000107077810 */ /* 0x000fe20007ffe0ff */
[C---:B------:R-:W-:Y:S01]  /*4630*/  FFMA R44, R25.reuse, R15, R44 ;  /* 0x0000000f192c7223 */ /* 0x040fe2000000002c */
[----:B------:R-:W-:-:S02]  /*4640*/  FFMA R49, R25, R33, R46 ;  /* 0x0000002119317223 */ /* 0x000fc4000000002e */
[----:B------:R-:W-:Y:S01]  /*4650*/  ISETP.NE.AND P0, PT, R7, 0x20, PT ;  /* 0x000000200700780c */ /* 0x000fe20003f05270 */
[C---:B------:R-:W-:Y:S01]  /*4660*/  FFMA R57, R25.reuse, R37, R48 ;  /* 0x0000002519397223 */ /* 0x040fe20000000030 */
[----:B------:R-:W-:Y:S01]  /*4670*/  FFMA R59, R25, R39, R52 ;  /* 0x00000027193b7223 */ /* 0x000fe20000000034 */
[-C--:B------:R-:W-:Y:S01]  /*4680*/  FFMA R25, R15, R27.reuse, R56 ;  /* 0x0000001b0f197223 */ /* 0x080fe20000000038 */
[----:B------:R-:W-:Y:S01]  /*4690*/  FFMA R51, R33, R27, R58 ;  /* 0x0000001b21337223 */ /* 0x000fe2000000003a */
[C---:B------:R-:W-:Y:S01]  /*46a0*/  FFMA R61, R27.reuse, R37, R60 ;  /* 0x000000251b3d7223 */ /* 0x040fe2000000003c */
[----:B------:R-:W-:Y:S01]  /*46b0*/  FFMA R63, R27, R39, R66 ;  /* 0x000000271b3f7223 */ /* 0x000fe20000000042 */
[C---:B------:R-:W-:Y:S01]  /*46c0*/  FFMA R27, R54.reuse, R33, R74 ;  /* 0x00000021361b7223 */ /* 0x040fe2000000004a */
[C---:B------:R-:W-:Y:S01]  /*46d0*/  FFMA R47, R54.reuse, R15, R47 ;  /* 0x0000000f362f7223 */ /* 0x040fe2000000002f */
[-C--:B------:R-:W-:Y:S01]  /*46e0*/  FFMA R76, R54, R37.reuse, R76 ;  /* 0x00000025364c7223 */ /* 0x080fe2000000004c */
[-C--:B------:R-:W-:Y:S01]  /*46f0*/  FFMA R53, R15, R64.reuse, R40 ;  /* 0x000000400f357223 */ /* 0x080fe20000000028 */
[----:B------:R-:W-:Y:S01]  /*4700*/  FFMA R55, R33, R64, R18 ;  /* 0x0000004021377223 */ /* 0x000fe20000000012 */
[----:B------:R-:W-:Y:S01]  /*4710*/  FFMA R75, R64, R37, R75 ;  /* 0x00000025404b7223 */ /* 0x000fe2000000004b */
[-C--:B------:R-:W-:Y:S01]  /*4720*/  FFMA R67, R54, R39.reuse, R68 ;  /* 0x0000002736437223 */ /* 0x080fe20000000044 */
[----:B------:R-:W-:Y:S01]  /*4730*/  FFMA R69, R64, R39, R26 ;  /* 0x0000002740457223 */ /* 0x000fe2000000001a */
[C---:B------:R-:W-:Y:S01]  /*4740*/  FFMA R43, R62.reuse, R15, R43 ;  /* 0x0000000f3e2b7223 */ /* 0x040fe2000000002b */
[C---:B------:R-:W-:Y:S01]  /*4750*/  FFMA R33, R62.reuse, R33, R32 ;  /* 0x000000213e217223 */ /* 0x040fe20000000020 */
[C---:B------:R-:W-:Y:S01]  /*4760*/  FFMA R37, R62.reuse, R37, R36 ;  /* 0x000000253e257223 */ /* 0x040fe20000000024 */
[----:B------:R-:W-:Y:S01]  /*4770*/  FFMA R39, R62, R39, R38 ;  /* 0x000000273e277223 */ /* 0x000fe20000000026 */
[C---:B0-----:R-:W-:Y:S01]  /*4780*/  FFMA R18, R45.reuse, R34, R44 ;  /* 0x000000222d127223 */ /* 0x041fe2000000002c */
[----:B-1----:R-:W-:Y:S01]  /*4790*/  FFMA R36, R34, R17, R25 ;  /* 0x0000001122247223 */ /* 0x002fe20000000019 */
[C---:B--2---:R-:W-:Y:S01]  /*47a0*/  FFMA R40, R30.reuse, R19, R27 ;  /* 0x000000131e287223 */ /* 0x044fe2000000001b */
[C---:B------:R-:W-:Y:S01]  /*47b0*/  FFMA R26, R45.reuse, R30, R49 ;  /* 0x0000001e2d1a7223 */ /* 0x040fe20000000031 */
[-C--:B---3--:R-:W-:Y:S01]  /*47c0*/  FFMA R68, R45, R28.reuse, R57 ;  /* 0x0000001c2d447223 */ /* 0x088fe20000000039 */
[-C--:B------:R-:W-:Y:S01]  /*47d0*/  FFMA R38, R30, R17.reuse, R51 ;  /* 0x000000111e267223 */ /* 0x080fe20000000033 */
[----:B------:R-:W-:Y:S01]  /*47e0*/  FFMA R66, R28, R17, R61 ;  /* 0x000000111c427223 */ /* 0x000fe2000000003d */
[C---:B------:R-:W-:Y:S01]  /*47f0*/  FFMA R65, R34.reuse, R19, R47 ;  /* 0x0000001322417223 */ /* 0x040fe2000000002f */
[----:B------:R-:W-:Y:S01]  /*4800*/  FFMA R64, R19, R28, R76 ;  /* 0x0000001c13407223 */ /* 0x000fe2000000004c */
[-C--:B----4-:R-:W-:Y:S01]  /*4810*/  FFMA R42, R34, R41.reuse, R53 ;  /* 0x00000029222a7223 */ /* 0x090fe20000000035 */
[-C--:B------:R-:W-:Y:S01]  /*4820*/  FFMA R44, R30, R41.reuse, R55 ;  /* 0x000000291e2c7223 */ /* 0x080fe20000000037 */
[----:B------:R-:W-:Y:S01]  /*4830*/  FFMA R27, R28, R41, R75 ;  /* 0x000000291c1b7223 */ /* 0x000fe2000000004b */
[-C--:B-----5:R-:W-:Y:S01]  /*4840*/  FFMA R32, R45, R70.reuse, R59 ;  /* 0x000000462d207223 */ /* 0x0a0fe2000000003b */
[C---:B------:R-:W-:Y:S01]  /*4850*/  FFMA R46, R70.reuse, R17, R63 ;  /* 0x00000011462e7223 */ /* 0x040fe2000000003f */
[----:B------:R-:W-:Y:S01]  /*4860*/  FFMA R48, R19, R70, R67 ;  /* 0x0000004613307223 */ /* 0x000fe20000000043 */
[----:B------:R-:W-:Y:S01]  /*4870*/  FFMA R50, R70, R41, R69 ;  /* 0x0000002946327223 */ /* 0x000fe20000000045 */
[-C--:B------:R-:W-:Y:S01]  /*4880*/  FFMA R25, R34, R20.reuse, R43 ;  /* 0x0000001422197223 */ /* 0x080fe2000000002b */
[----:B------:R-:W-:Y:S01]  /*4890*/  FFMA R30, R30, R20, R33 ;  /* 0x000000141e1e7223 */ /* 0x000fe20000000021 */
[C---:B------:R-:W-:Y:S01]  /*48a0*/  FFMA R28, R20.reuse, R28, R37 ;  /* 0x0000001c141c7223 */ /* 0x040fe20000000025 */
[----:B------:R-:W-:Y:S01]  /*48b0*/  FFMA R20, R20, R70, R39 ;  /* 0x0000004614147223 */ /* 0x000fe20000000027 */
[----:B------:R-:W-:Y:S01]  /*48c0*/  FFMA R67, R35, R23, R36 ;  /* 0x0000001723437223 */ /* 0x000fe20000000024 */
[-C--:B------:R-:W-:Y:S01]  /*48d0*/  FFMA R69, R21, R35.reuse, R18 ;  /* 0x0000002315457223 */ /* 0x080fe20000000012 */
[C---:B------:R-:W-:Y:S01]  /*48e0*/  FFMA R65, R16.reuse, R35, R65 ;  /* 0x0000002310417223 */ /* 0x040fe20000000041 */
[C---:B------:R-:W-:Y:S01]  /*48f0*/  FFMA R17, R16.reuse, R31, R40 ;  /* 0x0000001f10117223 */ /* 0x040fe20000000028 */
[-C--:B------:R-:W-:Y:S01]  /*4900*/  FFMA R64, R16, R29.reuse, R64 ;  /* 0x0000001d10407223 */ /* 0x080fe20000000040 */
[-C--:B------:R-:W-:Y:S01]  /*4910*/  FFMA R37, R35, R14.reuse, R42 ;  /* 0x0000000e23257223 */ /* 0x080fe2000000002a */
[----:B------:R-:W-:Y:S01]  /*4920*/  FFMA R15, R31, R14, R44 ;  /* 0x0000000e1f0f7223 */ /* 0x000fe2000000002c */
[----:B------:R-:W-:Y:S01]  /*4930*/  FFMA R36, R14, R29, R27 ;  /* 0x0000001d0e247223 */ /* 0x000fe2000000001b */
[-C--:B------:R-:W-:Y:S01]  /*4940*/  FFMA R32, R21, R71.reuse, R32 ;  /* 0x0000004715207223 */ /* 0x080fe20000000020 */
[-C--:B------:R-:W-:Y:S01]  /*4950*/  FFMA R18, R23, R71.reuse, R46 ;  /* 0x0000004717127223 */ /* 0x080fe2000000002e */
[-C--:B------:R-:W-:Y:S01]  /*4960*/  FFMA R16, R16, R71.reuse, R48 ;  /* 0x0000004710107223 */ /* 0x080fe20000000030 */
[----:B------:R-:W-:Y:S01]  /*4970*/  FFMA R14, R14, R71, R50 ;  /* 0x000000470e0e7223 */ /* 0x000fe20000000032 */
[C---:B------:R-:W-:Y:S01]  /*4980*/  FFMA R33, R21.reuse, R31, R26 ;  /* 0x0000001f15217223 */ /* 0x040fe2000000001a */
[----:B------:R-:W-:Y:S01]  /*4990*/  FFMA R68, R21, R29, R68 ;  /* 0x0000001d15447223 */ /* 0x000fe20000000044 */
[----:B------:R-:W-:Y:S01]  /*49a0*/  FFMA R19, R31, R23, R38 ;  /* 0x000000171f137223 */ /* 0x000fe20000000026 */
[----:B------:R-:W-:Y:S01]  /*49b0*/  FFMA R66, R23, R29, R66 ;  /* 0x0000001d17427223 */ /* 0x000fe20000000042 */
[C---:B------:R-:W-:Y:S01]  /*49c0*/  FFMA R35, R24.reuse, R35, R25 ;  /* 0x0000002318237223 */ /* 0x040fe20000000019 */
[C---:B------:R-:W-:Y:S01]  /*49d0*/  FFMA R70, R24.reuse, R31, R30 ;  /* 0x0000001f18467223 */ /* 0x040fe2000000001e */
[C---:B------:R-:W-:Y:S01]  /*49e0*/  FFMA R34, R24.reuse, R29, R28 ;  /* 0x0000001d18227223 */ /* 0x040fe2000000001c */
[----:B------:R-:W-:Y:S01]  /*49f0*/  FFMA R71, R24, R71, R20 ;  /* 0x0000004718477223 */ /* 0x000fe20000000014 */
[----:B------:R-:W-:Y:S06]  /*4a00*/  @P0 BRA `(.L_x_5) ;  /* 0xffffffd400800947 */ /* 0x000fec000383ffff */
[----:B------:R-:W0:Y:S01]  /*4a10*/  LDC.64 R2, c[0x0][0x398] ;  /* 0x0000e600ff027b82 */ /* 0x000e220000000a00 */
[----:B------:R-:W-:-:S04]  /*4a20*/  IMAD R9, R8, 0x17a2, R9 ;  /* 0x000017a208097824 */ /* 0x000fc800078e0209 */
[----:B------:R-:W-:-:S04]  /*4a30*/  IMAD R10, R10, 0x113, R9 ;  /* 0x000001130a0a7824 */ /* 0x000fc800078e0209 */
[----:B------:R-:W-:-:S04]  /*4a40*/  IMAD R11, R11, 0x2f440, R10 ;  /* 0x0002f4400b0b7824 */ /* 0x000fc800078e020a */
        /* <DEDUP_REMOVED lines=22> */
.L_x_6:
[----:B------:R-:W-:-:S00]  /*4bb0*/  BRA `(.L_x_6) ;  /* 0xfffffffc00fc7947 */ /* 0x000fc0000383ffff */
[----:B------:R-:W-:-:S00]  /*4bc0*/  NOP ;  /* 0x0000000000007918 */ /* 0x000fc00000000000 */
        /* <DEDUP_REMOVED lines=11> */
.L_x_7:


//--------------------- .nv.shared.bgemm_0_conv2d_0_fused_bfuse --------------------------
	.section	.nv.shared.bgemm_0_conv2d_0_fused_bfuse,"aw",@nobits
	.sectionflags	@""
	.align	4
.nv.shared.bgemm_0_conv2d_0_fused_bfuse:
	.zero		5120


//--------------------- .nv.shared.reserved.0     --------------------------
	.section	.nv.shared.reserved.0,"aw",@nobits
	.weak		__nv_reservedSMEM_offset_0_alias
	.size		__nv_reservedSMEM_offset_0_alias, 0, 64
	.other		__nv_reservedSMEM_offset_0_alias,@"STO_CUDA_RESERVED_SHARED STV_DEFAULT"
__nv_reservedSMEM_offset_0_alias:
	.zero		0
	.zero		64


//--------------------- .nv.constant0.bgemm_0_conv2d_0_fused_bfuse --------------------------
	.section	.nv.constant0.bgemm_0_conv2d_0_fused_bfuse,"a",@progbits
	.sectionflags	@""
	.align	4
.nv.constant0.bgemm_0_conv2d_0_fused_bfuse:
	.zero		944


//--------------------- SYMBOLS --------------------------

	.type		.nv.reservedSmem.offset0,@object
	.size		.nv.reservedSmem.offset0,0x4
	.type		.nv.reservedSmem.cap,@object
	.size		.nv.reservedSmem.cap,0x4
